// auto-generated by cutlass_sweep.gemm — config: {"arch": "sm_100", "cluster_m": 1, "cluster_n": 1, "dtype": "e5m2", "stages": 3, "tile_k": 64, "tile_m": 128, "tile_n": 256}
#include "cutlass/cutlass.h"
#include "cutlass/gemm/collective/collective_builder.hpp"
#include "cutlass/gemm/device/gemm_universal_adapter.h"
#include "cutlass/gemm/kernel/gemm_universal.hpp"
#include "cutlass/epilogue/collective/collective_builder.hpp"

using ElemA = cutlass::float_e5m2_t;
using ElemB = cutlass::float_e5m2_t;
using ElemCD = cutlass::float_e5m2_t;
using Acc  = float;
using TileShape    = cute::Shape<cute::_128, cute::_256, cute::_64>;
using ClusterShape = cute::Shape<cute::_1, cute::_1, cute::_1>;

using CollectiveEpilogue = typename cutlass::epilogue::collective::CollectiveBuilder<
    cutlass::arch::Sm100, cutlass::arch::OpClassTensorOp,
    TileShape, ClusterShape,
    cutlass::epilogue::collective::EpilogueTileAuto,
    Acc, Acc,
    ElemCD, cutlass::layout::RowMajor, 128 / cutlass::sizeof_bits<ElemCD>::value,
    ElemCD, cutlass::layout::RowMajor, 128 / cutlass::sizeof_bits<ElemCD>::value,
    cutlass::epilogue::collective::EpilogueScheduleAuto
  >::CollectiveOp;

using CollectiveMainloop = typename cutlass::gemm::collective::CollectiveBuilder<
    cutlass::arch::Sm100, cutlass::arch::OpClassTensorOp,
    ElemA, cutlass::layout::RowMajor, 128 / cutlass::sizeof_bits<ElemA>::value,
    ElemB, cutlass::layout::ColumnMajor, 128 / cutlass::sizeof_bits<ElemB>::value,
    Acc,
    TileShape, ClusterShape,
    cutlass::gemm::collective::StageCount<3>,
    cutlass::gemm::collective::KernelScheduleAuto
  >::CollectiveOp;

using GemmKernel = cutlass::gemm::kernel::GemmUniversal<
    cute::Shape<int,int,int,int>,
    CollectiveMainloop,
    CollectiveEpilogue
>;
using Gemm = cutlass::gemm::device::GemmUniversalAdapter<GemmKernel>;

// Force the device kernel symbol into the cubin without needing a host main.
auto* _anchor = &cutlass::device_kernel<GemmKernel>;


// ===== COMPILED SASS (sm_100a) =====

	.target	sm_100a

	.elftype	@"ET_EXEC"


//--------------------- .note.nv.tkinfo           --------------------------
	.section	.note.nv.tkinfo,"",@"SHT_NOTE"
	.sectionflags	@"SHF_NOTE_NV_TKINFO"
	.tkinfo
        /*0018*/ 	.word	0x00000002
        /*0030*/ 	.string	""
        /*0030*/ 	.string	"ptxas"
        /*0030*/ 	.string	"Cuda compilation tools, release 13.0, V13.0.88"
        /*0030*/ 	.string	"Build cuda_13.0.r13.0/compiler.36424714_0"
        /*0030*/ 	.string	"-arch sm_100a -m 64 "



//--------------------- .note.nv.cuinfo           --------------------------
	.section	.note.nv.cuinfo,"",@"SHT_NOTE"
	.sectionflags	@"SHF_NOTE_NV_CUINFO"
        /*0018*/ 	.short	0x0002
        /*001a*/ 	.short	0x0064
        /*001c*/ 	.short	0x0082
	.zero		2


//--------------------- .nv.info                  --------------------------
	.section	.nv.info,"",@"SHT_CUDA_INFO"
	.align	4


	//----- nvinfo : EIATTR_REGCOUNT
	.align		4
        /*0000*/ 	.byte	0x04, 0x2f
        /*0002*/ 	.short	(.L_20 - .L_19)
	.align		4
.L_19:
        /*0004*/ 	.word	index@(_ZN7cutlass13device_kernelINS_4gemm6kernel13GemmUniversalIN4cute5tupleIJiiiiEEENS1_10collective13CollectiveMmaINS1_35MainloopSm100TmaUmmaWarpSpecializedILi3ELi2ELi2ENS5_IJNS4_1CILi1EEESB_SB_EEEEENS5_IJNSA_ILi128EEENSA_ILi256EEENSA_ILi64EEEEEENS_12float_e5m2_tENS5_IJlSB_lEEESI_SJ_NS4_8TiledMMAINS4_8MMA_AtomIJNS4_10MMA_TraitsINS4_19SM100_MMA_F8F6F4_SSEJSI_SI_fSE_SF_NS4_17integral_constantINS4_4UMMA5MajorELSQ_0EEESR_NSO_INSP_7ScaleInELSS_0EEEST_EEEEEENS4_6LayoutISC_NS5_IJNSA_ILi0EEESX_SX_EEEEENS5_IJNS4_10UnderscoreES10_S10_EEEEENS4_13SM90_TMA_LOADENS4_14ComposedLayoutINS4_7SwizzleILi2ELi4ELi3EEENS4_18smem_ptr_flag_bitsILi8EEENSW_INS5_IJNSA_ILi8EEESG_EEENS5_IJSG_SB_EEEEEEEvNS4_8identityES13_S1D_vS1E_EENS_8epilogue10collective18CollectiveEpilogueINS1G_23Sm100TmaWarpSpecializedILi4ELi2ELi64ELb0ELb0EEEJSH_NS5_IJNSW_ISE_SB_EENSW_ISG_SB_EEEEESI_SJ_SI_SJ_NS1G_6fusion15FusionCallbacksIS1K_NS1O_17LinearCombinationISI_fSI_fLNS_15FloatRoundStyleE2EEESH_S1N_JEEENS4_5SM1004TMEM4LOAD26SM100_TMEM_LOAD_32dp32b64xES13_S1D_NS4_39AutoVectorizingCopyWithAssumedAlignmentILi128EEENS4_14SM90_TMA_STOREES1D_S1Z_S1Z_EEEvvEEEEvNT_6ParamsE)
        /*0008*/ 	.word	0x000000e0


	//----- nvinfo : EIATTR_FRAME_SIZE
	.align		4
.L_20:
        /*000c*/ 	.byte	0x04, 0x11
        /*000e*/ 	.short	(.L_22 - .L_21)
	.align		4
.L_21:
        /*0010*/ 	.word	index@($__internal_2_$__cuda_sm10x_tcgen05_guardrail_trap_unallocated_columns_being_dealloced)
        /*0014*/ 	.word	0x00000000


	//----- nvinfo : EIATTR_FRAME_SIZE
	.align		4
.L_22:
        /*0018*/ 	.byte	0x04, 0x11
        /*001a*/ 	.short	(.L_24 - .L_23)
	.align		4
.L_23:
        /*001c*/ 	.word	index@($__internal_1_$__cuda_sm10x_tcgen05_guardrail_trap_phase_invalid_during_alloc)
        /*0020*/ 	.word	0x00000000


	//----- nvinfo : EIATTR_FRAME_SIZE
	.align		4
.L_24:
        /*0024*/ 	.byte	0x04, 0x11
        /*0026*/ 	.short	(.L_26 - .L_25)
	.align		4
.L_25:
        /*0028*/ 	.word	index@($__internal_0_$__cuda_sm10x_tcgen05_guardrail_trap_col_being_dealloced_not_returned_by_alloc)
        /*002c*/ 	.word	0x00000000


	//----- nvinfo : EIATTR_FRAME_SIZE
	.align		4
.L_26:
        /*0030*/ 	.byte	0x04, 0x11
        /*0032*/ 	.short	(.L_28 - .L_27)
	.align		4
.L_27:
        /*0034*/ 	.word	index@(_ZN7cutlass13device_kernelINS_4gemm6kernel13GemmUniversalIN4cute5tupleIJiiiiEEENS1_10collective13CollectiveMmaINS1_35MainloopSm100TmaUmmaWarpSpecializedILi3ELi2ELi2ENS5_IJNS4_1CILi1EEESB_SB_EEEEENS5_IJNSA_ILi128EEENSA_ILi256EEENSA_ILi64EEEEEENS_12float_e5m2_tENS5_IJlSB_lEEESI_SJ_NS4_8TiledMMAINS4_8MMA_AtomIJNS4_10MMA_TraitsINS4_19SM100_MMA_F8F6F4_SSEJSI_SI_fSE_SF_NS4_17integral_constantINS4_4UMMA5MajorELSQ_0EEESR_NSO_INSP_7ScaleInELSS_0EEEST_EEEEEENS4_6LayoutISC_NS5_IJNSA_ILi0EEESX_SX_EEEEENS5_IJNS4_10UnderscoreES10_S10_EEEEENS4_13SM90_TMA_LOADENS4_14ComposedLayoutINS4_7SwizzleILi2ELi4ELi3EEENS4_18smem_ptr_flag_bitsILi8EEENSW_INS5_IJNSA_ILi8EEESG_EEENS5_IJSG_SB_EEEEEEEvNS4_8identityES13_S1D_vS1E_EENS_8epilogue10collective18CollectiveEpilogueINS1G_23Sm100TmaWarpSpecializedILi4ELi2ELi64ELb0ELb0EEEJSH_NS5_IJNSW_ISE_SB_EENSW_ISG_SB_EEEEESI_SJ_SI_SJ_NS1G_6fusion15FusionCallbacksIS1K_NS1O_17LinearCombinationISI_fSI_fLNS_15FloatRoundStyleE2EEESH_S1N_JEEENS4_5SM1004TMEM4LOAD26SM100_TMEM_LOAD_32dp32b64xES13_S1D_NS4_39AutoVectorizingCopyWithAssumedAlignmentILi128EEENS4_14SM90_TMA_STOREES1D_S1Z_S1Z_EEEvvEEEEvNT_6ParamsE)
        /*0038*/ 	.word	0x00000000


	//----- nvinfo : EIATTR_MIN_STACK_SIZE
	.align		4
.L_28:
        /*003c*/ 	.byte	0x04, 0x12
        /*003e*/ 	.short	(.L_30 - .L_29)
	.align		4
.L_29:
        /*0040*/ 	.word	index@(_ZN7cutlass13device_kernelINS_4gemm6kernel13GemmUniversalIN4cute5tupleIJiiiiEEENS1_10collective13CollectiveMmaINS1_35MainloopSm100TmaUmmaWarpSpecializedILi3ELi2ELi2ENS5_IJNS4_1CILi1EEESB_SB_EEEEENS5_IJNSA_ILi128EEENSA_ILi256EEENSA_ILi64EEEEEENS_12float_e5m2_tENS5_IJlSB_lEEESI_SJ_NS4_8TiledMMAINS4_8MMA_AtomIJNS4_10MMA_TraitsINS4_19SM100_MMA_F8F6F4_SSEJSI_SI_fSE_SF_NS4_17integral_constantINS4_4UMMA5MajorELSQ_0EEESR_NSO_INSP_7ScaleInELSS_0EEEST_EEEEEENS4_6LayoutISC_NS5_IJNSA_ILi0EEESX_SX_EEEEENS5_IJNS4_10UnderscoreES10_S10_EEEEENS4_13SM90_TMA_LOADENS4_14ComposedLayoutINS4_7SwizzleILi2ELi4ELi3EEENS4_18smem_ptr_flag_bitsILi8EEENSW_INS5_IJNSA_ILi8EEESG_EEENS5_IJSG_SB_EEEEEEEvNS4_8identityES13_S1D_vS1E_EENS_8epilogue10collective18CollectiveEpilogueINS1G_23Sm100TmaWarpSpecializedILi4ELi2ELi64ELb0ELb0EEEJSH_NS5_IJNSW_ISE_SB_EENSW_ISG_SB_EEEEESI_SJ_SI_SJ_NS1G_6fusion15FusionCallbacksIS1K_NS1O_17LinearCombinationISI_fSI_fLNS_15FloatRoundStyleE2EEESH_S1N_JEEENS4_5SM1004TMEM4LOAD26SM100_TMEM_LOAD_32dp32b64xES13_S1D_NS4_39AutoVectorizingCopyWithAssumedAlignmentILi128EEENS4_14SM90_TMA_STOREES1D_S1Z_S1Z_EEEvvEEEEvNT_6ParamsE)
        /*0044*/ 	.word	0x00000000
.L_30:


//--------------------- .nv.compat                --------------------------
	.section	.nv.compat,"",@"SHT_CUDA_COMPAT_INFO"
	.align	4
        /*0000*/ 	.byte	0x02, 0x09, 0x01, 0x00, 0x02, 0x02, 0x02, 0x00, 0x02, 0x05, 0x05, 0x00, 0x03, 0x07, 0x01, 0x01
        /*0010*/ 	.byte	0x02, 0x03, 0x01, 0x00, 0x02, 0x06, 0x01, 0x00, 0x04, 0x0b, 0x08, 0x00, 0x09, 0x00, 0x00, 0x00
        /*0020*/ 	.byte	0x00, 0x00, 0x00, 0x00


//--------------------- .nv.info._ZN7cutlass13device_kernelINS_4gemm6kernel13GemmUniversalIN4cute5tupleIJiiiiEEENS1_10collective13CollectiveMmaINS1_35MainloopSm100TmaUmmaWarpSpecializedILi3ELi2ELi2ENS5_IJNS4_1CILi1EEESB_SB_EEEEENS5_IJNSA_ILi128EEENSA_ILi256EEENSA_ILi64EEEEEENS_12float_e5m2_tENS5_IJlSB_lEEESI_SJ_NS4_8TiledMMAINS4_8MMA_AtomIJNS4_10MMA_TraitsINS4_19SM100_MMA_F8F6F4_SSEJSI_SI_fSE_SF_NS4_17integral_constantINS4_4UMMA5MajorELSQ_0EEESR_NSO_INSP_7ScaleInELSS_0EEEST_EEEEEENS4_6LayoutISC_NS5_IJNSA_ILi0EEESX_SX_EEEEENS5_IJNS4_10UnderscoreES10_S10_EEEEENS4_13SM90_TMA_LOADENS4_14ComposedLayoutINS4_7SwizzleILi2ELi4ELi3EEENS4_18smem_ptr_flag_bitsILi8EEENSW_INS5_IJNSA_ILi8EEESG_EEENS5_IJSG_SB_EEEEEEEvNS4_8identityES13_S1D_vS1E_EENS_8epilogue10collective18CollectiveEpilogueINS1G_23Sm100TmaWarpSpecializedILi4ELi2ELi64ELb0ELb0EEEJSH_NS5_IJNSW_ISE_SB_EENSW_ISG_SB_EEEEESI_SJ_SI_SJ_NS1G_6fusion15FusionCallbacksIS1K_NS1O_17LinearCombinationISI_fSI_fLNS_15FloatRoundStyleE2EEESH_S1N_JEEENS4_5SM1004TMEM4LOAD26SM100_TMEM_LOAD_32dp32b64xES13_S1D_NS4_39AutoVectorizingCopyWithAssumedAlignmentILi128EEENS4_14SM90_TMA_STOREES1D_S1Z_S1Z_EEEvvEEEEvNT_6ParamsE --------------------------
	.section	.nv.info._ZN7cutlass13device_kernelINS_4gemm6kernel13GemmUniversalIN4cute5tupleIJiiiiEEENS1_10collective13CollectiveMmaINS1_35MainloopSm100TmaUmmaWarpSpecializedILi3ELi2ELi2ENS5_IJNS4_1CILi1EEESB_SB_EEEEENS5_IJNSA_ILi128EEENSA_ILi256EEENSA_ILi64EEEEEENS_12float_e5m2_tENS5_IJlSB_lEEESI_SJ_NS4_8TiledMMAINS4_8MMA_AtomIJNS4_10MMA_TraitsINS4_19SM100_MMA_F8F6F4_SSEJSI_SI_fSE_SF_NS4_17integral_constantINS4_4UMMA5MajorELSQ_0EEESR_NSO_INSP_7ScaleInELSS_0EEEST_EEEEEENS4_6LayoutISC_NS5_IJNSA_ILi0EEESX_SX_EEEEENS5_IJNS4_10UnderscoreES10_S10_EEEEENS4_13SM90_TMA_LOADENS4_14ComposedLayoutINS4_7SwizzleILi2ELi4ELi3EEENS4_18smem_ptr_flag_bitsILi8EEENSW_INS5_IJNSA_ILi8EEESG_EEENS5_IJSG_SB_EEEEEEEvNS4_8identityES13_S1D_vS1E_EENS_8epilogue10collective18CollectiveEpilogueINS1G_23Sm100TmaWarpSpecializedILi4ELi2ELi64ELb0ELb0EEEJSH_NS5_IJNSW_ISE_SB_EENSW_ISG_SB_EEEEESI_SJ_SI_SJ_NS1G_6fusion15FusionCallbacksIS1K_NS1O_17LinearCombinationISI_fSI_fLNS_15FloatRoundStyleE2EEESH_S1N_JEEENS4_5SM1004TMEM4LOAD26SM100_TMEM_LOAD_32dp32b64xES13_S1D_NS4_39AutoVectorizingCopyWithAssumedAlignmentILi128EEENS4_14SM90_TMA_STOREES1D_S1Z_S1Z_EEEvvEEEEvNT_6ParamsE,"",@"SHT_CUDA_INFO"
	.sectionflags	@""
	.align	4


	//----- nvinfo : EIATTR_CUDA_API_VERSION
	.align		4
        /*0000*/ 	.byte	0x04, 0x37
        /*0002*/ 	.short	(.L_32 - .L_31)
.L_31:
        /*0004*/ 	.word	0x00000082


	//----- nvinfo : EIATTR_KPARAM_INFO
	.align		4
.L_32:
        /*0008*/ 	.byte	0x04, 0x17
        /*000a*/ 	.short	(.L_34 - .L_33)
.L_33:
        /*000c*/ 	.word	0x00000000
        /*0010*/ 	.short	0x0000
        /*0012*/ 	.short	0x0000
        /*0014*/ 	.byte	0x00, 0xf0, 0x01, 0x20


	//----- nvinfo : EIATTR_AT_ENTRY_FRAGMENTS
	.align		4
.L_34:
        /*0018*/ 	.byte	0x04, 0x4f
        /*001a*/ 	.short	(.L_36 - .L_35)


	//   ....[0]....
.L_35:
        /*001c*/ 	.word	0x00000006


	//----- nvinfo : EIATTR_RESERVED_SMEM_USED
	.align		4
.L_36:
        /*0020*/ 	.byte	0x01, 0x41
	.zero		2


	//----- nvinfo : EIATTR_SPARSE_MMA_MASK
	.align		4
        /*0024*/ 	.byte	0x03, 0x50
        /*0026*/ 	.short	0x0000


	//----- nvinfo : EIATTR_TCGEN05_1CTA_USED
	.align		4
        /*0028*/ 	.byte	0x01, 0x51
	.zero		2


	//----- nvinfo : EIATTR_MAXREG_COUNT
	.align		4
        /*002c*/ 	.byte	0x03, 0x1b
        /*002e*/ 	.short	0x00ff


	//----- nvinfo : EIATTR_NUM_BARRIERS
	.align		4
        /*0030*/ 	.byte	0x02, 0x4c
        /*0032*/ 	.byte	0x07
	.zero		1


	//----- nvinfo : EIATTR_EXTERNS
	.align		4
        /*0034*/ 	.byte	0x04, 0x0f
        /*0036*/ 	.short	(.L_38 - .L_37)


	//   ....[0]....
	.align		4
.L_37:
        /*0038*/ 	.word	index@(__assertfail)


	//----- nvinfo : EIATTR_MERCURY_ISA_VERSION
	.align		4
.L_38:
        /*003c*/ 	.byte	0x03, 0x5f
        /*003e*/ 	.short	0x0101


	//----- nvinfo : EIATTR_INT_WARP_WIDE_INSTR_OFFSETS
	.align		4
        /*0040*/ 	.byte	0x04, 0x31
        /*0042*/ 	.short	(.L_40 - .L_39)


	//   ....[0]....
.L_39:
        /*0044*/ 	.word	0x00001d80


	//   ....[1]....
        /*0048*/ 	.word	0x00003540


	//   ....[2]....
        /*004c*/ 	.word	0x00003560


	//   ....[3]....
        /*0050*/ 	.word	0x00003590


	//   ....[4]....
        /*0054*/ 	.word	0x00003ed0


	//   ....[5]....
        /*0058*/ 	.word	0x00003f40


	//   ....[6]....
        /*005c*/ 	.word	0x00004020


	//   ....[7]....
        /*0060*/ 	.word	0x000040a0


	//   ....[8]....
        /*0064*/ 	.word	0x000041b0


	//   ....[9]....
        /*0068*/ 	.word	0x00004240


	//   ....[10]....
        /*006c*/ 	.word	0x00004420


	//   ....[11]....
        /*0070*/ 	.word	0x00004580


	//----- nvinfo : EIATTR_COOP_GROUP_MASK_REGIDS
	.align		4
.L_40:
        /*0074*/ 	.byte	0x04, 0x29
        /*0076*/ 	.short	(.L_42 - .L_41)


	//   ....[0]....
.L_41:
        /*0078*/ 	.word	0xffffffff


	//   ....[1]....
        /*007c*/ 	.word	0xffffffff


	//   ....[2]....
        /*0080*/ 	.word	0xffffffff


	//   ....[3]....
        /*0084*/ 	.word	0xffffffff


	//   ....[4]....
        /*0088*/ 	.word	0xffffffff


	//   ....[5]....
        /*008c*/ 	.word	0xffffffff


	//   ....[6]....
        /*0090*/ 	.word	0xffffffff


	//   ....[7]....
        /*0094*/ 	.word	0xffffffff


	//   ....[8]....
        /*0098*/ 	.word	0xffffffff


	//   ....[9]....
        /*009c*/ 	.word	0xffffffff


	//   ....[10]....
        /*00a0*/ 	.word	0xffffffff


	//   ....[11]....
        /*00a4*/ 	.word	0xffffffff


	//   ....[12]....
        /*00a8*/ 	.word	0xffffffff


	//----- nvinfo : EIATTR_COOP_GROUP_INSTR_OFFSETS
	.align		4
.L_42:
        /*00ac*/ 	.byte	0x04, 0x28
        /*00ae*/ 	.short	(.L_44 - .L_43)


	//   ....[0]....
.L_43:
        /*00b0*/ 	.word	0x00000090


	//   ....[1]....
        /*00b4*/ 	.word	0x000004d0


	//   ....[2]....
        /*00b8*/ 	.word	0x00000620


	//   ....[3]....
        /*00bc*/ 	.word	0x000007c0


	//   ....[4]....
        /*00c0*/ 	.word	0x000008c0


	//   ....[5]....
        /*00c4*/ 	.word	0x00000a30


	//   ....[6]....
        /*00c8*/ 	.word	0x00000b90


	//   ....[7]....
        /*00cc*/ 	.word	0x00001c60


	//   ....[8]....
        /*00d0*/ 	.word	0x000029b0


	//   ....[9]....
        /*00d4*/ 	.word	0x00002bc0


	//   ....[10]....
        /*00d8*/ 	.word	0x00002bf0


	//   ....[11]....
        /*00dc*/ 	.word	0x00003420


	//   ....[12]....
        /*00e0*/ 	.word	0x00003650


	//----- nvinfo : EIATTR_VRC_CTA_INIT_COUNT
	.align		4
.L_44:
        /*00e4*/ 	.byte	0x02, 0x4a
        /*00e6*/ 	.byte	0x80
	.zero		1


	//----- nvinfo : EIATTR_SYSCALL_OFFSETS
	.align		4
        /*00e8*/ 	.byte	0x04, 0x46
        /*00ea*/ 	.short	(.L_46 - .L_45)


	//   ....[0]....
.L_45:
        /*00ec*/ 	.word	0x00004ff0


	//   ....[1]....
        /*00f0*/ 	.word	0x00005130


	//   ....[2]....
        /*00f4*/ 	.word	0x00005990


	//   ....[3]....
        /*00f8*/ 	.word	0x00006fb0


	//   ....[4]....
        /*00fc*/ 	.word	0x00008560


	//   ....[5]....
        /*0100*/ 	.word	0x00009b30


	//----- nvinfo : EIATTR_MBARRIER_INSTR_OFFSETS
	.align		4
.L_46:
        /*0104*/ 	.byte	0x04, 0x39
        /*0106*/ 	.short	(.L_48 - .L_47)


	//   ....[0]....
.L_47:
        /*0108*/ 	.word	0x000005b0
        /*010c*/ 	.word	0x000000ff
        /*0110*/ 	.word	0x00000000
        /*0114*/ 	.short	0x0100
        /*0116*/ 	.byte	0x05
	.zero		1


	//   ....[1]....
        /*0118*/ 	.word	0x000005c0
        /*011c*/ 	.word	0x000000ff
        /*0120*/ 	.word	0x00000018
        /*0124*/ 	.short	0x0100
        /*0126*/ 	.byte	0x05
	.zero		1


	//   ....[2]....
        /*0128*/ 	.word	0x000005d0
        /*012c*/ 	.word	0x000000ff
        /*0130*/ 	.word	0x00000008
        /*0134*/ 	.short	0x0100
        /*0136*/ 	.byte	0x05
	.zero		1


	//   ....[3]....
        /*0138*/ 	.word	0x000005e0
        /*013c*/ 	.word	0x000000ff
        /*0140*/ 	.word	0x00000020
        /*0144*/ 	.short	0x0100
        /*0146*/ 	.byte	0x05
	.zero		1


	//   ....[4]....
        /*0148*/ 	.word	0x000005f0
        /*014c*/ 	.word	0x000000ff
        /*0150*/ 	.word	0x00000010
        /*0154*/ 	.short	0x0100
        /*0156*/ 	.byte	0x05
	.zero		1


	//   ....[5]....
        /*0158*/ 	.word	0x00000600
        /*015c*/ 	.word	0x000000ff
        /*0160*/ 	.word	0x00000028
        /*0164*/ 	.short	0x0100
        /*0166*/ 	.byte	0x05
	.zero		1


	//   ....[6]....
        /*0168*/ 	.word	0x00000730
        /*016c*/ 	.word	0x000000ff
        /*0170*/ 	.word	0x00000030
        /*0174*/ 	.short	0x0100
        /*0176*/ 	.byte	0x07
	.zero		1


	//   ....[7]....
        /*0178*/ 	.word	0x00000740
        /*017c*/ 	.word	0x000000ff
        /*0180*/ 	.word	0x00000050
        /*0184*/ 	.short	0x0100
        /*0186*/ 	.byte	0x07
	.zero		1


	//   ....[8]....
        /*0188*/ 	.word	0x00000750
        /*018c*/ 	.word	0x000000ff
        /*0190*/ 	.word	0x00000038
        /*0194*/ 	.short	0x0100
        /*0196*/ 	.byte	0x07
	.zero		1


	//   ....[9]....
        /*0198*/ 	.word	0x00000760
        /*019c*/ 	.word	0x000000ff
        /*01a0*/ 	.word	0x00000058
        /*01a4*/ 	.short	0x0100
        /*01a6*/ 	.byte	0x07
	.zero		1


	//   ....[10]....
        /*01a8*/ 	.word	0x00000770
        /*01ac*/ 	.word	0x000000ff
        /*01b0*/ 	.word	0x00000040
        /*01b4*/ 	.short	0x0100
        /*01b6*/ 	.byte	0x07
	.zero		1


	//   ....[11]....
        /*01b8*/ 	.word	0x00000780
        /*01bc*/ 	.word	0x000000ff
        /*01c0*/ 	.word	0x00000060
        /*01c4*/ 	.short	0x0100
        /*01c6*/ 	.byte	0x07
	.zero		1


	//   ....[12]....
        /*01c8*/ 	.word	0x00000790
        /*01cc*/ 	.word	0x000000ff
        /*01d0*/ 	.word	0x00000048
        /*01d4*/ 	.short	0x0100
        /*01d6*/ 	.byte	0x07
	.zero		1


	//   ....[13]....
        /*01d8*/ 	.word	0x000007a0
        /*01dc*/ 	.word	0x000000ff
        /*01e0*/ 	.word	0x00000068
        /*01e4*/ 	.short	0x0100
        /*01e6*/ 	.byte	0x07
	.zero		1


	//   ....[14]....
        /*01e8*/ 	.word	0x00000890
        /*01ec*/ 	.word	0x000000ff
        /*01f0*/ 	.word	0x00000070
        /*01f4*/ 	.short	0x0100
        /*01f6*/ 	.byte	0x05
	.zero		1


	//   ....[15]....
        /*01f8*/ 	.word	0x000008a0
        /*01fc*/ 	.word	0x000000ff
        /*0200*/ 	.word	0x00000078
        /*0204*/ 	.short	0x0100
        /*0206*/ 	.byte	0x05
	.zero		1


	//   ....[16]....
        /*0208*/ 	.word	0x000009e0
        /*020c*/ 	.word	0x000000ff
        /*0210*/ 	.word	0x00000080
        /*0214*/ 	.short	0x0100
        /*0216*/ 	.byte	0x05
	.zero		1


	//   ....[17]....
        /*0218*/ 	.word	0x000009f0
        /*021c*/ 	.word	0x000000ff
        /*0220*/ 	.word	0x00000090
        /*0224*/ 	.short	0x0100
        /*0226*/ 	.byte	0x05
	.zero		1


	//   ....[18]....
        /*0228*/ 	.word	0x00000a00
        /*022c*/ 	.word	0x000000ff
        /*0230*/ 	.word	0x00000088
        /*0234*/ 	.short	0x0100
        /*0236*/ 	.byte	0x05
	.zero		1


	//   ....[19]....
        /*0238*/ 	.word	0x00000a10
        /*023c*/ 	.word	0x000000ff
        /*0240*/ 	.word	0x00000098
        /*0244*/ 	.short	0x0100
        /*0246*/ 	.byte	0x05
	.zero		1


	//   ....[20]....
        /*0248*/ 	.word	0x00000b40
        /*024c*/ 	.word	0x000000ff
        /*0250*/ 	.word	0x000000a0
        /*0254*/ 	.short	0x0100
        /*0256*/ 	.byte	0x07
	.zero		1


	//   ....[21]....
        /*0258*/ 	.word	0x00000b50
        /*025c*/ 	.word	0x000000ff
        /*0260*/ 	.word	0x000000b0
        /*0264*/ 	.short	0x0100
        /*0266*/ 	.byte	0x07
	.zero		1


	//   ....[22]....
        /*0268*/ 	.word	0x00000b60
        /*026c*/ 	.word	0x000000ff
        /*0270*/ 	.word	0x000000a8
        /*0274*/ 	.short	0x0100
        /*0276*/ 	.byte	0x07
	.zero		1


	//   ....[23]....
        /*0278*/ 	.word	0x00000b70
        /*027c*/ 	.word	0x000000ff
        /*0280*/ 	.word	0x000000b8
        /*0284*/ 	.short	0x0100
        /*0286*/ 	.byte	0x07
	.zero		1


	//   ....[24]....
        /*0288*/ 	.word	0x00000c60
        /*028c*/ 	.word	0x000000ff
        /*0290*/ 	.word	0x000000c0
        /*0294*/ 	.short	0x0100
        /*0296*/ 	.byte	0x05
	.zero		1


	//   ....[25]....
        /*0298*/ 	.word	0x00000c70
        /*029c*/ 	.word	0x000000ff
        /*02a0*/ 	.word	0x000000d0
        /*02a4*/ 	.short	0x0100
        /*02a6*/ 	.byte	0x05
	.zero		1


	//   ....[26]....
        /*02a8*/ 	.word	0x00000c80
        /*02ac*/ 	.word	0x000000ff
        /*02b0*/ 	.word	0x000000c8
        /*02b4*/ 	.short	0x0100
        /*02b6*/ 	.byte	0x05
	.zero		1


	//   ....[27]....
        /*02b8*/ 	.word	0x00000c90
        /*02bc*/ 	.word	0x000000ff
        /*02c0*/ 	.word	0x000000d8
        /*02c4*/ 	.short	0x0100
        /*02c6*/ 	.byte	0x05
	.zero		1


	//   ....[28]....
        /*02c8*/ 	.word	0x00001560
        /*02cc*/ 	.word	0x00000003
        /*02d0*/ 	.word	0x000000d0
        /*02d4*/ 	.short	0x010a
        /*02d6*/ 	.byte	0xff
	.zero		1


	//   ....[29]....
        /*02d8*/ 	.word	0x00001590
        /*02dc*/ 	.word	0x00000003
        /*02e0*/ 	.word	0x000000c0
        /*02e4*/ 	.short	0x0101
        /*02e6*/ 	.byte	0xff
	.zero		1


	//   ....[30]....
        /*02e8*/ 	.word	0x00001660
        /*02ec*/ 	.word	0x000000ff
        /*02f0*/ 	.word	0x00000018
        /*02f4*/ 	.short	0x010a
        /*02f6*/ 	.byte	0x08
	.zero		1


	//   ....[31]....
        /*02f8*/ 	.word	0x00001700
        /*02fc*/ 	.word	0x000000ff
        /*0300*/ 	.word	0x00000018
        /*0304*/ 	.short	0x010a
        /*0306*/ 	.byte	0x21
	.zero		1


	//   ....[32]....
        /*0308*/ 	.word	0x00001850
        /*030c*/ 	.word	0x000000ff
        /*0310*/ 	.word	0x00000018
        /*0314*/ 	.short	0x010a
        /*0316*/ 	.byte	0x08
	.zero		1


	//   ....[33]....
        /*0318*/ 	.word	0x00001960
        /*031c*/ 	.word	0x000000ff
        /*0320*/ 	.word	0x00000078
        /*0324*/ 	.short	0x0101
        /*0326*/ 	.byte	0x04
	.zero		1


	//   ....[34]....
        /*0328*/ 	.word	0x00001980
        /*032c*/ 	.word	0x000000ff
        /*0330*/ 	.word	0x00000018
        /*0334*/ 	.short	0x010a
        /*0336*/ 	.byte	0x08
	.zero		1


	//   ....[35]....
        /*0338*/ 	.word	0x00001a00
        /*033c*/ 	.word	0x000000ff
        /*0340*/ 	.word	0x00000018
        /*0344*/ 	.short	0x010a
        /*0346*/ 	.byte	0x11
	.zero		1


	//   ....[36]....
        /*0348*/ 	.word	0x00001b50
        /*034c*/ 	.word	0x000000ff
        /*0350*/ 	.word	0x00000018
        /*0354*/ 	.short	0x010a
        /*0356*/ 	.byte	0x08
	.zero		1


	//   ....[37]....
        /*0358*/ 	.word	0x00001c90
        /*035c*/ 	.word	0x00000002
        /*0360*/ 	.word	0x00000080
        /*0364*/ 	.short	0x010a
        /*0366*/ 	.byte	0xff
	.zero		1


	//   ....[38]....
        /*0368*/ 	.word	0x00001d50
        /*036c*/ 	.word	0x00000002
        /*0370*/ 	.word	0x00000000
        /*0374*/ 	.short	0x0101
        /*0376*/ 	.byte	0xff
	.zero		1


	//   ....[39]....
        /*0378*/ 	.word	0x000022b0
        /*037c*/ 	.word	0x000000ff
        /*0380*/ 	.word	0x00000000
        /*0384*/ 	.short	0x010a
        /*0386*/ 	.byte	0x05
	.zero		1


	//   ....[40]....
        /*0388*/ 	.word	0x00002340
        /*038c*/ 	.word	0x000000ff
        /*0390*/ 	.word	0x00000000
        /*0394*/ 	.short	0x010a
        /*0396*/ 	.byte	0x05
	.zero		1


	//   ....[41]....
        /*0398*/ 	.word	0x000023e0
        /*039c*/ 	.word	0x00000000
        /*03a0*/ 	.word	0x00000000
        /*03a4*/ 	.short	0x010a
        /*03a6*/ 	.byte	0xff
	.zero		1


	//   ....[42]....
        /*03a8*/ 	.word	0x00002500
        /*03ac*/ 	.word	0x00000000
        /*03b0*/ 	.word	0x000000c0
        /*03b4*/ 	.short	0x010a
        /*03b6*/ 	.byte	0xff
	.zero		1


	//   ....[43]....
        /*03b8*/ 	.word	0x00002560
        /*03bc*/ 	.word	0x00000004
        /*03c0*/ 	.word	0x00000000
        /*03c4*/ 	.short	0x0101
        /*03c6*/ 	.byte	0xff
	.zero		1


	//   ....[44]....
        /*03c8*/ 	.word	0x00002580
        /*03cc*/ 	.word	0x000000ff
        /*03d0*/ 	.word	0x00000090
        /*03d4*/ 	.short	0x010a
        /*03d6*/ 	.byte	0x05
	.zero		1


	//   ....[45]....
        /*03d8*/ 	.word	0x000026a0
        /*03dc*/ 	.word	0x00000000
        /*03e0*/ 	.word	0x00000080
        /*03e4*/ 	.short	0x010a
        /*03e6*/ 	.byte	0xff
	.zero		1


	//   ....[46]....
        /*03e8*/ 	.word	0x000027b0
        /*03ec*/ 	.word	0x00000000
        /*03f0*/ 	.word	0x00000000
        /*03f4*/ 	.short	0x0101
        /*03f6*/ 	.byte	0xff
	.zero		1


	//   ....[47]....
        /*03f8*/ 	.word	0x00002840
        /*03fc*/ 	.word	0x000000ff
        /*0400*/ 	.word	0x00000090
        /*0404*/ 	.short	0x0106
        /*0406*/ 	.byte	0x05
	.zero		1


	//   ....[48]....
        /*0408*/ 	.word	0x00002860
        /*040c*/ 	.word	0x000000ff
        /*0410*/ 	.word	0x00000090
        /*0414*/ 	.short	0x010a
        /*0416*/ 	.byte	0x05
	.zero		1


	//   ....[49]....
        /*0418*/ 	.word	0x000028f0
        /*041c*/ 	.word	0x000000ff
        /*0420*/ 	.word	0x00000090
        /*0424*/ 	.short	0x0106
        /*0426*/ 	.byte	0x04
	.zero		1


	//   ....[50]....
        /*0428*/ 	.word	0x00002930
        /*042c*/ 	.word	0x00000000
        /*0430*/ 	.word	0x00000090
        /*0434*/ 	.short	0x010a
        /*0436*/ 	.byte	0xff
	.zero		1


	//   ....[51]....
        /*0438*/ 	.word	0x00002e30
        /*043c*/ 	.word	0x00000000
        /*0440*/ 	.word	0x00000080
        /*0444*/ 	.short	0x010a
        /*0446*/ 	.byte	0xff
	.zero		1


	//   ....[52]....
        /*0448*/ 	.word	0x00002f40
        /*044c*/ 	.word	0x00000003
        /*0450*/ 	.word	0x00000000
        /*0454*/ 	.short	0x0101
        /*0456*/ 	.byte	0xff
	.zero		1


	//   ....[53]....
        /*0458*/ 	.word	0x00002f50
        /*045c*/ 	.word	0x000000ff
        /*0460*/ 	.word	0x00000000
        /*0464*/ 	.short	0x010a
        /*0466*/ 	.byte	0x04
	.zero		1


	//   ....[54]....
        /*0468*/ 	.word	0x00002f70
        /*046c*/ 	.word	0x000000ff
        /*0470*/ 	.word	0x000000b0
        /*0474*/ 	.short	0x010a
        /*0476*/ 	.byte	0x08
	.zero		1


	//   ....[55]....
        /*0478*/ 	.word	0x00003040
        /*047c*/ 	.word	0x000000ff
        /*0480*/ 	.word	0x00000000
        /*0484*/ 	.short	0x010a
        /*0486*/ 	.byte	0x07
	.zero		1


	//   ....[56]....
        /*0488*/ 	.word	0x00003180
        /*048c*/ 	.word	0x000000ff
        /*0490*/ 	.word	0x00000000
        /*0494*/ 	.short	0x010a
        /*0496*/ 	.byte	0x04
	.zero		1


	//   ....[57]....
        /*0498*/ 	.word	0x00003370
        /*049c*/ 	.word	0x000000ff
        /*04a0*/ 	.word	0x00000000
        /*04a4*/ 	.short	0x010a
        /*04a6*/ 	.byte	0x05
	.zero		1


	//   ....[58]....
        /*04a8*/ 	.word	0x00003400
        /*04ac*/ 	.word	0x000000ff
        /*04b0*/ 	.word	0x00000000
        /*04b4*/ 	.short	0x010a
        /*04b6*/ 	.byte	0x07
	.zero		1


	//   ....[59]....
        /*04b8*/ 	.word	0x00003880
        /*04bc*/ 	.word	0x00000000
        /*04c0*/ 	.word	0x00000080
        /*04c4*/ 	.short	0x010a
        /*04c6*/ 	.byte	0xff
	.zero		1


	//   ....[60]....
        /*04c8*/ 	.word	0x00003940
        /*04cc*/ 	.word	0x00000000
        /*04d0*/ 	.word	0x00000000
        /*04d4*/ 	.short	0x0101
        /*04d6*/ 	.byte	0xff
	.zero		1


	//   ....[61]....
        /*04d8*/ 	.word	0x00003c60
        /*04dc*/ 	.word	0x000000ff
        /*04e0*/ 	.word	0x00000078
        /*04e4*/ 	.short	0x010a
        /*04e6*/ 	.byte	0x07
	.zero		1


	//   ....[62]....
        /*04e8*/ 	.word	0x00003e50
        /*04ec*/ 	.word	0x000000ff
        /*04f0*/ 	.word	0x00000050
        /*04f4*/ 	.short	0x010a
        /*04f6*/ 	.byte	0x07
	.zero		1


	//   ....[63]....
        /*04f8*/ 	.word	0x00003fc0
        /*04fc*/ 	.word	0x000000ff
        /*0500*/ 	.word	0x00000030
        /*0504*/ 	.short	0x010b
        /*0506*/ 	.byte	0x07
	.zero		1


	//   ....[64]....
        /*0508*/ 	.word	0x00003fd0
        /*050c*/ 	.word	0x000000ff
        /*0510*/ 	.word	0x00000000
        /*0514*/ 	.short	0x0101
        /*0516*/ 	.byte	0x08
	.zero		1


	//   ....[65]....
        /*0518*/ 	.word	0x00003ff0
        /*051c*/ 	.word	0x000000ff
        /*0520*/ 	.word	0x00000058
        /*0524*/ 	.short	0x010a
        /*0526*/ 	.byte	0x07
	.zero		1


	//   ....[66]....
        /*0528*/ 	.word	0x00004150
        /*052c*/ 	.word	0x000000ff
        /*0530*/ 	.word	0x00000038
        /*0534*/ 	.short	0x010b
        /*0536*/ 	.byte	0x07
	.zero		1


	//   ....[67]....
        /*0538*/ 	.word	0x00004160
        /*053c*/ 	.word	0x000000ff
        /*0540*/ 	.word	0x00000000
        /*0544*/ 	.short	0x0101
        /*0546*/ 	.byte	0x08
	.zero		1


	//   ....[68]....
        /*0548*/ 	.word	0x00004170
        /*054c*/ 	.word	0x000000ff
        /*0550*/ 	.word	0x00000060
        /*0554*/ 	.short	0x010a
        /*0556*/ 	.byte	0x07
	.zero		1


	//   ....[69]....
        /*0558*/ 	.word	0x00004310
        /*055c*/ 	.word	0x000000ff
        /*0560*/ 	.word	0x00000040
        /*0564*/ 	.short	0x010b
        /*0566*/ 	.byte	0x07
	.zero		1


	//   ....[70]....
        /*0568*/ 	.word	0x00004380
        /*056c*/ 	.word	0x000000ff
        /*0570*/ 	.word	0x00000000
        /*0574*/ 	.short	0x0101
        /*0576*/ 	.byte	0x08
	.zero		1


	//   ....[71]....
        /*0578*/ 	.word	0x000043b0
        /*057c*/ 	.word	0x000000ff
        /*0580*/ 	.word	0x00000068
        /*0584*/ 	.short	0x010a
        /*0586*/ 	.byte	0x07
	.zero		1


	//   ....[72]....
        /*0588*/ 	.word	0x000045c0
        /*058c*/ 	.word	0x000000ff
        /*0590*/ 	.word	0x00000048
        /*0594*/ 	.short	0x010b
        /*0596*/ 	.byte	0x07
	.zero		1


	//   ....[73]....
        /*0598*/ 	.word	0x000045e0
        /*059c*/ 	.word	0x000000ff
        /*05a0*/ 	.word	0x00000000
        /*05a4*/ 	.short	0x0101
        /*05a6*/ 	.byte	0x0d
	.zero		1


	//   ....[74]....
        /*05a8*/ 	.word	0x00004610
        /*05ac*/ 	.word	0x000000ff
        /*05b0*/ 	.word	0x00000050
        /*05b4*/ 	.short	0x010a
        /*05b6*/ 	.byte	0x07
	.zero		1


	//   ....[75]....
        /*05b8*/ 	.word	0x00004630
        /*05bc*/ 	.word	0x000000ff
        /*05c0*/ 	.word	0x00000058
        /*05c4*/ 	.short	0x010a
        /*05c6*/ 	.byte	0x07
	.zero		1


	//   ....[76]....
        /*05c8*/ 	.word	0x00004650
        /*05cc*/ 	.word	0x000000ff
        /*05d0*/ 	.word	0x00000060
        /*05d4*/ 	.short	0x010a
        /*05d6*/ 	.byte	0x07
	.zero		1


	//   ....[77]....
        /*05d8*/ 	.word	0x00004690
        /*05dc*/ 	.word	0x00000000
        /*05e0*/ 	.word	0x00000068
        /*05e4*/ 	.short	0x010a
        /*05e6*/ 	.byte	0xff
	.zero		1


	//   ....[78]....
        /*05e8*/ 	.word	0x000049c0
        /*05ec*/ 	.word	0x00000000
        /*05f0*/ 	.word	0x00000080
        /*05f4*/ 	.short	0x010a
        /*05f6*/ 	.byte	0xff
	.zero		1


	//   ....[79]....
        /*05f8*/ 	.word	0x00004ad0
        /*05fc*/ 	.word	0x00000000
        /*0600*/ 	.word	0x00000000
        /*0604*/ 	.short	0x0101
        /*0606*/ 	.byte	0xff
	.zero		1


	//   ....[80]....
        /*0608*/ 	.word	0x00005530
        /*060c*/ 	.word	0x00000003
        /*0610*/ 	.word	0x00000030
        /*0614*/ 	.short	0x010a
        /*0616*/ 	.byte	0xff
	.zero		1


	//   ....[81]....
        /*0618*/ 	.word	0x00005570
        /*061c*/ 	.word	0x000000c1
        /*0620*/ 	.word	0x000000a0
        /*0624*/ 	.short	0x010a
        /*0626*/ 	.byte	0xff
	.zero		1


	//   ....[82]....
        /*0628*/ 	.word	0x000056a0
        /*062c*/ 	.word	0x00000003
        /*0630*/ 	.word	0x00000030
        /*0634*/ 	.short	0x010a
        /*0636*/ 	.byte	0xff
	.zero		1


	//   ....[83]....
        /*0638*/ 	.word	0x00005800
        /*063c*/ 	.word	0x00000000
        /*0640*/ 	.word	0x00000000
        /*0644*/ 	.short	0x0101
        /*0646*/ 	.byte	0xff
	.zero		1


	//   ....[84]....
        /*0648*/ 	.word	0x00005860
        /*064c*/ 	.word	0x000000c1
        /*0650*/ 	.word	0x000000a0
        /*0654*/ 	.short	0x010a
        /*0656*/ 	.byte	0xff
	.zero		1


	//   ....[85]....
        /*0658*/ 	.word	0x00006c10
        /*065c*/ 	.word	0x000000cc
        /*0660*/ 	.word	0x00000030
        /*0664*/ 	.short	0x010a
        /*0666*/ 	.byte	0xff
	.zero		1


	//   ....[86]....
        /*0668*/ 	.word	0x00006ce0
        /*066c*/ 	.word	0x000000cc
        /*0670*/ 	.word	0x00000030
        /*0674*/ 	.short	0x010a
        /*0676*/ 	.byte	0xff
	.zero		1


	//   ....[87]....
        /*0678*/ 	.word	0x00006e20
        /*067c*/ 	.word	0x00000003
        /*0680*/ 	.word	0x00000000
        /*0684*/ 	.short	0x0101
        /*0686*/ 	.byte	0xff
	.zero		1


	//   ....[88]....
        /*0688*/ 	.word	0x000081c0
        /*068c*/ 	.word	0x00000000
        /*0690*/ 	.word	0x00000030
        /*0694*/ 	.short	0x010a
        /*0696*/ 	.byte	0xff
	.zero		1


	//   ....[89]....
        /*0698*/ 	.word	0x00008290
        /*069c*/ 	.word	0x00000000
        /*06a0*/ 	.word	0x00000030
        /*06a4*/ 	.short	0x010a
        /*06a6*/ 	.byte	0xff
	.zero		1


	//   ....[90]....
        /*06a8*/ 	.word	0x000083f0
        /*06ac*/ 	.word	0x00000000
        /*06b0*/ 	.word	0x00000000
        /*06b4*/ 	.short	0x0101
        /*06b6*/ 	.byte	0xff
	.zero		1


	//   ....[91]....
        /*06b8*/ 	.word	0x000097a0
        /*06bc*/ 	.word	0x00000000
        /*06c0*/ 	.word	0x00000030
        /*06c4*/ 	.short	0x010a
        /*06c6*/ 	.byte	0xff
	.zero		1


	//   ....[92]....
        /*06c8*/ 	.word	0x00009870
        /*06cc*/ 	.word	0x00000000
        /*06d0*/ 	.word	0x00000030
        /*06d4*/ 	.short	0x010a
        /*06d6*/ 	.byte	0xff
	.zero		1


	//   ....[93]....
        /*06d8*/ 	.word	0x000099d0
        /*06dc*/ 	.word	0x00000000
        /*06e0*/ 	.word	0x00000000
        /*06e4*/ 	.short	0x0101
        /*06e6*/ 	.byte	0xff
	.zero		1


	//   ....[94]....
        /*06e8*/ 	.word	0x00009ec0
        /*06ec*/ 	.word	0x000000ff
        /*06f0*/ 	.word	0x00000000
        /*06f4*/ 	.short	0x0101
        /*06f6*/ 	.byte	0x05
	.zero		1


	//   ....[95]....
        /*06f8*/ 	.word	0x0000ae40
        /*06fc*/ 	.word	0x00000003
        /*0700*/ 	.word	0x000000d0
        /*0704*/ 	.short	0x010a
        /*0706*/ 	.byte	0xff
	.zero		1


	//   ....[96]....
        /*0708*/ 	.word	0x0000aea0
        /*070c*/ 	.word	0x00000002
        /*0710*/ 	.word	0x00000018
        /*0714*/ 	.short	0x010a
        /*0716*/ 	.byte	0xff
	.zero		1


	//   ....[97]....
        /*0718*/ 	.word	0x0000af00
        /*071c*/ 	.word	0x00000002
        /*0720*/ 	.word	0x00000018
        /*0724*/ 	.short	0x010a
        /*0726*/ 	.byte	0xff
	.zero		1


	//   ....[98]....
        /*0728*/ 	.word	0x0000af50
        /*072c*/ 	.word	0x00000002
        /*0730*/ 	.word	0x00000080
        /*0734*/ 	.short	0x010a
        /*0736*/ 	.byte	0xff
	.zero		1


	//   ....[99]....
        /*0738*/ 	.word	0x0000afb0
        /*073c*/ 	.word	0x00000000
        /*0740*/ 	.word	0x00000000
        /*0744*/ 	.short	0x010a
        /*0746*/ 	.byte	0xff
	.zero		1


	//   ....[100]....
        /*0748*/ 	.word	0x0000b010
        /*074c*/ 	.word	0x00000000
        /*0750*/ 	.word	0x00000000
        /*0754*/ 	.short	0x010a
        /*0756*/ 	.byte	0xff
	.zero		1


	//   ....[101]....
        /*0758*/ 	.word	0x0000b060
        /*075c*/ 	.word	0x00000000
        /*0760*/ 	.word	0x000000c0
        /*0764*/ 	.short	0x010a
        /*0766*/ 	.byte	0xff
	.zero		1


	//   ....[102]....
        /*0768*/ 	.word	0x0000b0c0
        /*076c*/ 	.word	0x00000000
        /*0770*/ 	.word	0x00000090
        /*0774*/ 	.short	0x010a
        /*0776*/ 	.byte	0xff
	.zero		1


	//   ....[103]....
        /*0778*/ 	.word	0x0000b110
        /*077c*/ 	.word	0x00000000
        /*0780*/ 	.word	0x00000080
        /*0784*/ 	.short	0x010a
        /*0786*/ 	.byte	0xff
	.zero		1


	//   ....[104]....
        /*0788*/ 	.word	0x0000b170
        /*078c*/ 	.word	0x00000000
        /*0790*/ 	.word	0x00000090
        /*0794*/ 	.short	0x010a
        /*0796*/ 	.byte	0xff
	.zero		1


	//   ....[105]....
        /*0798*/ 	.word	0x0000b1c0
        /*079c*/ 	.word	0x00000000
        /*07a0*/ 	.word	0x00000080
        /*07a4*/ 	.short	0x010a
        /*07a6*/ 	.byte	0xff
	.zero		1


	//   ....[106]....
        /*07a8*/ 	.word	0x0000b220
        /*07ac*/ 	.word	0x00000003
        /*07b0*/ 	.word	0x000000b0
        /*07b4*/ 	.short	0x010a
        /*07b6*/ 	.byte	0xff
	.zero		1


	//   ....[107]....
        /*07b8*/ 	.word	0x0000b280
        /*07bc*/ 	.word	0x00000000
        /*07c0*/ 	.word	0x00000000
        /*07c4*/ 	.short	0x010a
        /*07c6*/ 	.byte	0xff
	.zero		1


	//   ....[108]....
        /*07c8*/ 	.word	0x0000b2e0
        /*07cc*/ 	.word	0x00000000
        /*07d0*/ 	.word	0x00000000
        /*07d4*/ 	.short	0x010a
        /*07d6*/ 	.byte	0xff
	.zero		1


	//   ....[109]....
        /*07d8*/ 	.word	0x0000b340
        /*07dc*/ 	.word	0x00000000
        /*07e0*/ 	.word	0x00000000
        /*07e4*/ 	.short	0x010a
        /*07e6*/ 	.byte	0xff
	.zero		1


	//   ....[110]....
        /*07e8*/ 	.word	0x0000b390
        /*07ec*/ 	.word	0x00000000
        /*07f0*/ 	.word	0x00000080
        /*07f4*/ 	.short	0x010a
        /*07f6*/ 	.byte	0xff
	.zero		1


	//   ....[111]....
        /*07f8*/ 	.word	0x0000b3f0
        /*07fc*/ 	.word	0x00000000
        /*0800*/ 	.word	0x00000078
        /*0804*/ 	.short	0x010a
        /*0806*/ 	.byte	0xff
	.zero		1


	//   ....[112]....
        /*0808*/ 	.word	0x0000b450
        /*080c*/ 	.word	0x00000003
        /*0810*/ 	.word	0x00000050
        /*0814*/ 	.short	0x010a
        /*0816*/ 	.byte	0xff
	.zero		1


	//   ....[113]....
        /*0818*/ 	.word	0x0000b4b0
        /*081c*/ 	.word	0x00000003
        /*0820*/ 	.word	0x00000058
        /*0824*/ 	.short	0x010a
        /*0826*/ 	.byte	0xff
	.zero		1


	//   ....[114]....
        /*0828*/ 	.word	0x0000b510
        /*082c*/ 	.word	0x00000003
        /*0830*/ 	.word	0x00000060
        /*0834*/ 	.short	0x010a
        /*0836*/ 	.byte	0xff
	.zero		1


	//   ....[115]....
        /*0838*/ 	.word	0x0000b570
        /*083c*/ 	.word	0x00000003
        /*0840*/ 	.word	0x00000068
        /*0844*/ 	.short	0x010a
        /*0846*/ 	.byte	0xff
	.zero		1


	//   ....[116]....
        /*0848*/ 	.word	0x0000b5d0
        /*084c*/ 	.word	0x00000000
        /*0850*/ 	.word	0x00000050
        /*0854*/ 	.short	0x010a
        /*0856*/ 	.byte	0xff
	.zero		1


	//   ....[117]....
        /*0858*/ 	.word	0x0000b630
        /*085c*/ 	.word	0x00000000
        /*0860*/ 	.word	0x00000058
        /*0864*/ 	.short	0x010a
        /*0866*/ 	.byte	0xff
	.zero		1


	//   ....[118]....
        /*0868*/ 	.word	0x0000b690
        /*086c*/ 	.word	0x00000000
        /*0870*/ 	.word	0x00000060
        /*0874*/ 	.short	0x010a
        /*0876*/ 	.byte	0xff
	.zero		1


	//   ....[119]....
        /*0878*/ 	.word	0x0000b6e0
        /*087c*/ 	.word	0x00000000
        /*0880*/ 	.word	0x00000080
        /*0884*/ 	.short	0x010a
        /*0886*/ 	.byte	0xff
	.zero		1


	//   ....[120]....
        /*0888*/ 	.word	0x0000b730
        /*088c*/ 	.word	0x00000003
        /*0890*/ 	.word	0x00000030
        /*0894*/ 	.short	0x010a
        /*0896*/ 	.byte	0xff
	.zero		1


	//   ....[121]....
        /*0898*/ 	.word	0x0000b780
        /*089c*/ 	.word	0x000000c1
        /*08a0*/ 	.word	0x000000a0
        /*08a4*/ 	.short	0x010a
        /*08a6*/ 	.byte	0xff
	.zero		1


	//   ....[122]....
        /*08a8*/ 	.word	0x0000b7d0
        /*08ac*/ 	.word	0x000000cc
        /*08b0*/ 	.word	0x00000030
        /*08b4*/ 	.short	0x010a
        /*08b6*/ 	.byte	0xff
	.zero		1


	//   ....[123]....
        /*08b8*/ 	.word	0x0000b820
        /*08bc*/ 	.word	0x00000000
        /*08c0*/ 	.word	0x00000030
        /*08c4*/ 	.short	0x010a
        /*08c6*/ 	.byte	0xff
	.zero		1


	//   ....[124]....
        /*08c8*/ 	.word	0x0000b870
        /*08cc*/ 	.word	0x00000000
        /*08d0*/ 	.word	0x00000030
        /*08d4*/ 	.short	0x010a
        /*08d6*/ 	.byte	0xff
	.zero		1


	//----- nvinfo : EIATTR_NUM_MBARRIERS
	.align		4
.L_48:
        /*08d8*/ 	.byte	0x03, 0x38
        /*08da*/ 	.short	0x001c


	//----- nvinfo : EIATTR_EXIT_INSTR_OFFSETS
	.align		4
        /*08dc*/ 	.byte	0x04, 0x1c
        /*08de*/ 	.short	(.L_50 - .L_49)


	//   ....[0]....
.L_49:
        /*08e0*/ 	.word	0x00002410


	//   ....[1]....
        /*08e4*/ 	.word	0x00002900


	//   ....[2]....
        /*08e8*/ 	.word	0x00002960


	//   ....[3]....
        /*08ec*/ 	.word	0x00003660


	//   ....[4]....
        /*08f0*/ 	.word	0x000046c0


	//   ....[5]....
        /*08f4*/ 	.word	0x00004700


	//   ....[6]....
        /*08f8*/ 	.word	0x0000ae30


	//----- nvinfo : EIATTR_MAX_THREADS
	.align		4
.L_50:
        /*08fc*/ 	.byte	0x04, 0x05
        /*08fe*/ 	.short	(.L_52 - .L_51)
.L_51:
        /*0900*/ 	.word	0x00000100
        /*0904*/ 	.word	0x00000001
        /*0908*/ 	.word	0x00000001


	//----- nvinfo : EIATTR_CRS_STACK_SIZE
	.align		4
.L_52:
        /*090c*/ 	.byte	0x04, 0x1e
        /*090e*/ 	.short	(.L_54 - .L_53)
.L_53:
        /*0910*/ 	.word	0x00000000


	//----- nvinfo : EIATTR_CBANK_PARAM_SIZE
	.align		4
.L_54:
        /*0914*/ 	.byte	0x03, 0x19
        /*0916*/ 	.short	0x0800


	//----- nvinfo : EIATTR_PARAM_CBANK
	.align		4
        /*0918*/ 	.byte	0x04, 0x0a
        /*091a*/ 	.short	(.L_56 - .L_55)
	.align		4
.L_55:
        /*091c*/ 	.word	index@(.nv.constant0._ZN7cutlass13device_kernelINS_4gemm6kernel13GemmUniversalIN4cute5tupleIJiiiiEEENS1_10collective13CollectiveMmaINS1_35MainloopSm100TmaUmmaWarpSpecializedILi3ELi2ELi2ENS5_IJNS4_1CILi1EEESB_SB_EEEEENS5_IJNSA_ILi128EEENSA_ILi256EEENSA_ILi64EEEEEENS_12float_e5m2_tENS5_IJlSB_lEEESI_SJ_NS4_8TiledMMAINS4_8MMA_AtomIJNS4_10MMA_TraitsINS4_19SM100_MMA_F8F6F4_SSEJSI_SI_fSE_SF_NS4_17integral_constantINS4_4UMMA5MajorELSQ_0EEESR_NSO_INSP_7ScaleInELSS_0EEEST_EEEEEENS4_6LayoutISC_NS5_IJNSA_ILi0EEESX_SX_EEEEENS5_IJNS4_10UnderscoreES10_S10_EEEEENS4_13SM90_TMA_LOADENS4_14ComposedLayoutINS4_7SwizzleILi2ELi4ELi3EEENS4_18smem_ptr_flag_bitsILi8EEENSW_INS5_IJNSA_ILi8EEESG_EEENS5_IJSG_SB_EEEEEEEvNS4_8identityES13_S1D_vS1E_EENS_8epilogue10collective18CollectiveEpilogueINS1G_23Sm100TmaWarpSpecializedILi4ELi2ELi64ELb0ELb0EEEJSH_NS5_IJNSW_ISE_SB_EENSW_ISG_SB_EEEEESI_SJ_SI_SJ_NS1G_6fusion15FusionCallbacksIS1K_NS1O_17LinearCombinationISI_fSI_fLNS_15FloatRoundStyleE2EEESH_S1N_JEEENS4_5SM1004TMEM4LOAD26SM100_TMEM_LOAD_32dp32b64xES13_S1D_NS4_39AutoVectorizingCopyWithAssumedAlignmentILi128EEENS4_14SM90_TMA_STOREES1D_S1Z_S1Z_EEEvvEEEEvNT_6ParamsE)
        /*0920*/ 	.short	0x0380
        /*0922*/ 	.short	0x0800


	//----- nvinfo : EIATTR_SW_WAR
	.align		4
.L_56:
        /*0924*/ 	.byte	0x04, 0x36
        /*0926*/ 	.short	(.L_58 - .L_57)
.L_57:
        /*0928*/ 	.word	0x00000008
.L_58:


//--------------------- .nv.callgraph             --------------------------
	.section	.nv.callgraph,"",@"SHT_CUDA_CALLGRAPH"
	.align	4
	.sectionentsize	8
	.align		4
        /*0000*/ 	.word	0x00000000
	.align		4
        /*0004*/ 	.word	0xffffffff
	.align		4
        /*0008*/ 	.word	index@(_ZN7cutlass13device_kernelINS_4gemm6kernel13GemmUniversalIN4cute5tupleIJiiiiEEENS1_10collective13CollectiveMmaINS1_35MainloopSm100TmaUmmaWarpSpecializedILi3ELi2ELi2ENS5_IJNS4_1CILi1EEESB_SB_EEEEENS5_IJNSA_ILi128EEENSA_ILi256EEENSA_ILi64EEEEEENS_12float_e5m2_tENS5_IJlSB_lEEESI_SJ_NS4_8TiledMMAINS4_8MMA_AtomIJNS4_10MMA_TraitsINS4_19SM100_MMA_F8F6F4_SSEJSI_SI_fSE_SF_NS4_17integral_constantINS4_4UMMA5MajorELSQ_0EEESR_NSO_INSP_7ScaleInELSS_0EEEST_EEEEEENS4_6LayoutISC_NS5_IJNSA_ILi0EEESX_SX_EEEEENS5_IJNS4_10UnderscoreES10_S10_EEEEENS4_13SM90_TMA_LOADENS4_14ComposedLayoutINS4_7SwizzleILi2ELi4ELi3EEENS4_18smem_ptr_flag_bitsILi8EEENSW_INS5_IJNSA_ILi8EEESG_EEENS5_IJSG_SB_EEEEEEEvNS4_8identityES13_S1D_vS1E_EENS_8epilogue10collective18CollectiveEpilogueINS1G_23Sm100TmaWarpSpecializedILi4ELi2ELi64ELb0ELb0EEEJSH_NS5_IJNSW_ISE_SB_EENSW_ISG_SB_EEEEESI_SJ_SI_SJ_NS1G_6fusion15FusionCallbacksIS1K_NS1O_17LinearCombinationISI_fSI_fLNS_15FloatRoundStyleE2EEESH_S1N_JEEENS4_5SM1004TMEM4LOAD26SM100_TMEM_LOAD_32dp32b64xES13_S1D_NS4_39AutoVectorizingCopyWithAssumedAlignmentILi128EEENS4_14SM90_TMA_STOREES1D_S1Z_S1Z_EEEvvEEEEvNT_6ParamsE)
	.align		4
        /*000c*/ 	.word	index@(__assertfail)
	.align		4
        /*0010*/ 	.word	0x00000000
	.align		4
        /*0014*/ 	.word	0xfffffffe
	.align		4
        /*0018*/ 	.word	0x00000000
	.align		4
        /*001c*/ 	.word	0xfffffffd
	.align		4
        /*0020*/ 	.word	0x00000000
	.align		4
        /*0024*/ 	.word	0xfffffffc


//--------------------- .nv.constant4             --------------------------
	.section	.nv.constant4,"a",@progbits
	.align	8
	.align		8
.nv.constant4:
        /*0000*/ 	.dword	__assertfail
	.align		8
        /*0008*/ 	.dword	__unnamed_1
	.align		8
        /*0010*/ 	.dword	__unnamed_2
	.align		8
        /*0018*/ 	.dword	__unnamed_3
	.align		8
        /*0020*/ 	.dword	_ZN39_INTERNAL_94453c60_4_k_cu_46b86b6c_83194cuda3std3__45__cpo5beginE
	.align		8
        /*0028*/ 	.dword	_ZN39_INTERNAL_94453c60_4_k_cu_46b86b6c_83194cuda3std3__45__cpo3endE
	.align		8
        /*0030*/ 	.dword	_ZN39_INTERNAL_94453c60_4_k_cu_46b86b6c_83194cuda3std3__45__cpo6cbeginE
	.align		8
        /*0038*/ 	.dword	_ZN39_INTERNAL_94453c60_4_k_cu_46b86b6c_83194cuda3std3__45__cpo4cendE
	.align		8
        /*0040*/ 	.dword	_ZN39_INTERNAL_94453c60_4_k_cu_46b86b6c_83194cuda3std3__441_GLOBAL__N__94453c60_4_k_cu_46b86b6c_83196ignoreE
	.align		8
        /*0048*/ 	.dword	_ZN39_INTERNAL_94453c60_4_k_cu_46b86b6c_83194cuda3std3__419piecewise_constructE
	.align		8
        /*0050*/ 	.dword	_ZN39_INTERNAL_94453c60_4_k_cu_46b86b6c_83194cuda3std3__48in_placeE
	.align		8
        /*0058*/ 	.dword	_ZN39_INTERNAL_94453c60_4_k_cu_46b86b6c_83194cuda3std6ranges3__45__cpo4swapE
	.align		8
        /*0060*/ 	.dword	_ZN39_INTERNAL_94453c60_4_k_cu_46b86b6c_83194cuda3std6ranges3__45__cpo9iter_moveE
	.align		8
        /*0068*/ 	.dword	_ZN39_INTERNAL_94453c60_4_k_cu_46b86b6c_83194cute7productE
	.align		8
        /*0070*/ 	.dword	_ZN39_INTERNAL_94453c60_4_k_cu_46b86b6c_83194cute1_E
	.align		8
        /*0078*/ 	.dword	$str$25
	.align		8
        /*0080*/ 	.dword	$str$26
	.align		8
        /*0088*/ 	.dword	$str$27
	.align		8
        /*0090*/ 	.dword	$str$28


//--------------------- .text._ZN7cutlass13device_kernelINS_4gemm6kernel13GemmUniversalIN4cute5tupleIJiiiiEEENS1_10collective13CollectiveMmaINS1_35MainloopSm100TmaUmmaWarpSpecializedILi3ELi2ELi2ENS5_IJNS4_1CILi1EEESB_SB_EEEEENS5_IJNSA_ILi128EEENSA_ILi256EEENSA_ILi64EEEEEENS_12float_e5m2_tENS5_IJlSB_lEEESI_SJ_NS4_8TiledMMAINS4_8MMA_AtomIJNS4_10MMA_TraitsINS4_19SM100_MMA_F8F6F4_SSEJSI_SI_fSE_SF_NS4_17integral_constantINS4_4UMMA5MajorELSQ_0EEESR_NSO_INSP_7ScaleInELSS_0EEEST_EEEEEENS4_6LayoutISC_NS5_IJNSA_ILi0EEESX_SX_EEEEENS5_IJNS4_10UnderscoreES10_S10_EEEEENS4_13SM90_TMA_LOADENS4_14ComposedLayoutINS4_7SwizzleILi2ELi4ELi3EEENS4_18smem_ptr_flag_bitsILi8EEENSW_INS5_IJNSA_ILi8EEESG_EEENS5_IJSG_SB_EEEEEEEvNS4_8identityES13_S1D_vS1E_EENS_8epilogue10collective18CollectiveEpilogueINS1G_23Sm100TmaWarpSpecializedILi4ELi2ELi64ELb0ELb0EEEJSH_NS5_IJNSW_ISE_SB_EENSW_ISG_SB_EEEEESI_SJ_SI_SJ_NS1G_6fusion15FusionCallbacksIS1K_NS1O_17LinearCombinationISI_fSI_fLNS_15FloatRoundStyleE2EEESH_S1N_JEEENS4_5SM1004TMEM4LOAD26SM100_TMEM_LOAD_32dp32b64xES13_S1D_NS4_39AutoVectorizingCopyWithAssumedAlignmentILi128EEENS4_14SM90_TMA_STOREES1D_S1Z_S1Z_EEEvvEEEEvNT_6ParamsE --------------------------
	.section	.text._ZN7cutlass13device_kernelINS_4gemm6kernel13GemmUniversalIN4cute5tupleIJiiiiEEENS1_10collective13CollectiveMmaINS1_35MainloopSm100TmaUmmaWarpSpecializedILi3ELi2ELi2ENS5_IJNS4_1CILi1EEESB_SB_EEEEENS5_IJNSA_ILi128EEENSA_ILi256EEENSA_ILi64EEEEEENS_12float_e5m2_tENS5_IJlSB_lEEESI_SJ_NS4_8TiledMMAINS4_8MMA_AtomIJNS4_10MMA_TraitsINS4_19SM100_MMA_F8F6F4_SSEJSI_SI_fSE_SF_NS4_17integral_constantINS4_4UMMA5MajorELSQ_0EEESR_NSO_INSP_7ScaleInELSS_0EEEST_EEEEEENS4_6LayoutISC_NS5_IJNSA_ILi0EEESX_SX_EEEEENS5_IJNS4_10UnderscoreES10_S10_EEEEENS4_13SM90_TMA_LOADENS4_14ComposedLayoutINS4_7SwizzleILi2ELi4ELi3EEENS4_18smem_ptr_flag_bitsILi8EEENSW_INS5_IJNSA_ILi8EEESG_EEENS5_IJSG_SB_EEEEEEEvNS4_8identityES13_S1D_vS1E_EENS_8epilogue10collective18CollectiveEpilogueINS1G_23Sm100TmaWarpSpecializedILi4ELi2ELi64ELb0ELb0EEEJSH_NS5_IJNSW_ISE_SB_EENSW_ISG_SB_EEEEESI_SJ_SI_SJ_NS1G_6fusion15FusionCallbacksIS1K_NS1O_17LinearCombinationISI_fSI_fLNS_15FloatRoundStyleE2EEESH_S1N_JEEENS4_5SM1004TMEM4LOAD26SM100_TMEM_LOAD_32dp32b64xES13_S1D_NS4_39AutoVectorizingCopyWithAssumedAlignmentILi128EEENS4_14SM90_TMA_STOREES1D_S1Z_S1Z_EEEvvEEEEvNT_6ParamsE,"ax",@progbits
	.align	128
.text._ZN7cutlass13device_kernelINS_4gemm6kernel13GemmUniversalIN4cute5tupleIJiiiiEEENS1_10collective13CollectiveMmaINS1_35MainloopSm100TmaUmmaWarpSpecializedILi3ELi2ELi2ENS5_IJNS4_1CILi1EEESB_SB_EEEEENS5_IJNSA_ILi128EEENSA_ILi256EEENSA_ILi64EEEEEENS_12float_e5m2_tENS5_IJlSB_lEEESI_SJ_NS4_8TiledMMAINS4_8MMA_AtomIJNS4_10MMA_TraitsINS4_19SM100_MMA_F8F6F4_SSEJSI_SI_fSE_SF_NS4_17integral_constantINS4_4UMMA5MajorELSQ_0EEESR_NSO_INSP_7ScaleInELSS_0EEEST_EEEEEENS4_6LayoutISC_NS5_IJNSA_ILi0EEESX_SX_EEEEENS5_IJNS4_10UnderscoreES10_S10_EEEEENS4_13SM90_TMA_LOADENS4_14ComposedLayoutINS4_7SwizzleILi2ELi4ELi3EEENS4_18smem_ptr_flag_bitsILi8EEENSW_INS5_IJNSA_ILi8EEESG_EEENS5_IJSG_SB_EEEEEEEvNS4_8identityES13_S1D_vS1E_EENS_8epilogue10collective18CollectiveEpilogueINS1G_23Sm100TmaWarpSpecializedILi4ELi2ELi64ELb0ELb0EEEJSH_NS5_IJNSW_ISE_SB_EENSW_ISG_SB_EEEEESI_SJ_SI_SJ_NS1G_6fusion15FusionCallbacksIS1K_NS1O_17LinearCombinationISI_fSI_fLNS_15FloatRoundStyleE2EEESH_S1N_JEEENS4_5SM1004TMEM4LOAD26SM100_TMEM_LOAD_32dp32b64xES13_S1D_NS4_39AutoVectorizingCopyWithAssumedAlignmentILi128EEENS4_14SM90_TMA_STOREES1D_S1Z_S1Z_EEEvvEEEEvNT_6ParamsE:
        .type           _ZN7cutlass13device_kernelINS_4gemm6kernel13GemmUniversalIN4cute5tupleIJiiiiEEENS1_10collective13CollectiveMmaINS1_35MainloopSm100TmaUmmaWarpSpecializedILi3ELi2ELi2ENS5_IJNS4_1CILi1EEESB_SB_EEEEENS5_IJNSA_ILi128EEENSA_ILi256EEENSA_ILi64EEEEEENS_12float_e5m2_tENS5_IJlSB_lEEESI_SJ_NS4_8TiledMMAINS4_8MMA_AtomIJNS4_10MMA_TraitsINS4_19SM100_MMA_F8F6F4_SSEJSI_SI_fSE_SF_NS4_17integral_constantINS4_4UMMA5MajorELSQ_0EEESR_NSO_INSP_7ScaleInELSS_0EEEST_EEEEEENS4_6LayoutISC_NS5_IJNSA_ILi0EEESX_SX_EEEEENS5_IJNS4_10UnderscoreES10_S10_EEEEENS4_13SM90_TMA_LOADENS4_14ComposedLayoutINS4_7SwizzleILi2ELi4ELi3EEENS4_18smem_ptr_flag_bitsILi8EEENSW_INS5_IJNSA_ILi8EEESG_EEENS5_IJSG_SB_EEEEEEEvNS4_8identityES13_S1D_vS1E_EENS_8epilogue10collective18CollectiveEpilogueINS1G_23Sm100TmaWarpSpecializedILi4ELi2ELi64ELb0ELb0EEEJSH_NS5_IJNSW_ISE_SB_EENSW_ISG_SB_EEEEESI_SJ_SI_SJ_NS1G_6fusion15FusionCallbacksIS1K_NS1O_17LinearCombinationISI_fSI_fLNS_15FloatRoundStyleE2EEESH_S1N_JEEENS4_5SM1004TMEM4LOAD26SM100_TMEM_LOAD_32dp32b64xES13_S1D_NS4_39AutoVectorizingCopyWithAssumedAlignmentILi128EEENS4_14SM90_TMA_STOREES1D_S1Z_S1Z_EEEvvEEEEvNT_6ParamsE,@function
        .size           _ZN7cutlass13device_kernelINS_4gemm6kernel13GemmUniversalIN4cute5tupleIJiiiiEEENS1_10collective13CollectiveMmaINS1_35MainloopSm100TmaUmmaWarpSpecializedILi3ELi2ELi2ENS5_IJNS4_1CILi1EEESB_SB_EEEEENS5_IJNSA_ILi128EEENSA_ILi256EEENSA_ILi64EEEEEENS_12float_e5m2_tENS5_IJlSB_lEEESI_SJ_NS4_8TiledMMAINS4_8MMA_AtomIJNS4_10MMA_TraitsINS4_19SM100_MMA_F8F6F4_SSEJSI_SI_fSE_SF_NS4_17integral_constantINS4_4UMMA5MajorELSQ_0EEESR_NSO_INSP_7ScaleInELSS_0EEEST_EEEEEENS4_6LayoutISC_NS5_IJNSA_ILi0EEESX_SX_EEEEENS5_IJNS4_10UnderscoreES10_S10_EEEEENS4_13SM90_TMA_LOADENS4_14ComposedLayoutINS4_7SwizzleILi2ELi4ELi3EEENS4_18smem_ptr_flag_bitsILi8EEENSW_INS5_IJNSA_ILi8EEESG_EEENS5_IJSG_SB_EEEEEEEvNS4_8identityES13_S1D_vS1E_EENS_8epilogue10collective18CollectiveEpilogueINS1G_23Sm100TmaWarpSpecializedILi4ELi2ELi64ELb0ELb0EEEJSH_NS5_IJNSW_ISE_SB_EENSW_ISG_SB_EEEEESI_SJ_SI_SJ_NS1G_6fusion15FusionCallbacksIS1K_NS1O_17LinearCombinationISI_fSI_fLNS_15FloatRoundStyleE2EEESH_S1N_JEEENS4_5SM1004TMEM4LOAD26SM100_TMEM_LOAD_32dp32b64xES13_S1D_NS4_39AutoVectorizingCopyWithAssumedAlignmentILi128EEENS4_14SM90_TMA_STOREES1D_S1Z_S1Z_EEEvvEEEEvNT_6ParamsE,(.L_x_164 - _ZN7cutlass13device_kernelINS_4gemm6kernel13GemmUniversalIN4cute5tupleIJiiiiEEENS1_10collective13CollectiveMmaINS1_35MainloopSm100TmaUmmaWarpSpecializedILi3ELi2ELi2ENS5_IJNS4_1CILi1EEESB_SB_EEEEENS5_IJNSA_ILi128EEENSA_ILi256EEENSA_ILi64EEEEEENS_12float_e5m2_tENS5_IJlSB_lEEESI_SJ_NS4_8TiledMMAINS4_8MMA_AtomIJNS4_10MMA_TraitsINS4_19SM100_MMA_F8F6F4_SSEJSI_SI_fSE_SF_NS4_17integral_constantINS4_4UMMA5MajorELSQ_0EEESR_NSO_INSP_7ScaleInELSS_0EEEST_EEEEEENS4_6LayoutISC_NS5_IJNSA_ILi0EEESX_SX_EEEEENS5_IJNS4_10UnderscoreES10_S10_EEEEENS4_13SM90_TMA_LOADENS4_14ComposedLayoutINS4_7SwizzleILi2ELi4ELi3EEENS4_18smem_ptr_flag_bitsILi8EEENSW_INS5_IJNSA_ILi8EEESG_EEENS5_IJSG_SB_EEEEEEEvNS4_8identityES13_S1D_vS1E_EENS_8epilogue10collective18CollectiveEpilogueINS1G_23Sm100TmaWarpSpecializedILi4ELi2ELi64ELb0ELb0EEEJSH_NS5_IJNSW_ISE_SB_EENSW_ISG_SB_EEEEESI_SJ_SI_SJ_NS1G_6fusion15FusionCallbacksIS1K_NS1O_17LinearCombinationISI_fSI_fLNS_15FloatRoundStyleE2EEESH_S1N_JEEENS4_5SM1004TMEM4LOAD26SM100_TMEM_LOAD_32dp32b64xES13_S1D_NS4_39AutoVectorizingCopyWithAssumedAlignmentILi128EEENS4_14SM90_TMA_STOREES1D_S1Z_S1Z_EEEvvEEEEvNT_6ParamsE)
        .other          _ZN7cutlass13device_kernelINS_4gemm6kernel13GemmUniversalIN4cute5tupleIJiiiiEEENS1_10collective13CollectiveMmaINS1_35MainloopSm100TmaUmmaWarpSpecializedILi3ELi2ELi2ENS5_IJNS4_1CILi1EEESB_SB_EEEEENS5_IJNSA_ILi128EEENSA_ILi256EEENSA_ILi64EEEEEENS_12float_e5m2_tENS5_IJlSB_lEEESI_SJ_NS4_8TiledMMAINS4_8MMA_AtomIJNS4_10MMA_TraitsINS4_19SM100_MMA_F8F6F4_SSEJSI_SI_fSE_SF_NS4_17integral_constantINS4_4UMMA5MajorELSQ_0EEESR_NSO_INSP_7ScaleInELSS_0EEEST_EEEEEENS4_6LayoutISC_NS5_IJNSA_ILi0EEESX_SX_EEEEENS5_IJNS4_10UnderscoreES10_S10_EEEEENS4_13SM90_TMA_LOADENS4_14ComposedLayoutINS4_7SwizzleILi2ELi4ELi3EEENS4_18smem_ptr_flag_bitsILi8EEENSW_INS5_IJNSA_ILi8EEESG_EEENS5_IJSG_SB_EEEEEEEvNS4_8identityES13_S1D_vS1E_EENS_8epilogue10collective18CollectiveEpilogueINS1G_23Sm100TmaWarpSpecializedILi4ELi2ELi64ELb0ELb0EEEJSH_NS5_IJNSW_ISE_SB_EENSW_ISG_SB_EEEEESI_SJ_SI_SJ_NS1G_6fusion15FusionCallbacksIS1K_NS1O_17LinearCombinationISI_fSI_fLNS_15FloatRoundStyleE2EEESH_S1N_JEEENS4_5SM1004TMEM4LOAD26SM100_TMEM_LOAD_32dp32b64xES13_S1D_NS4_39AutoVectorizingCopyWithAssumedAlignmentILi128EEENS4_14SM90_TMA_STOREES1D_S1Z_S1Z_EEEvvEEEEvNT_6ParamsE,@"STO_CUDA_ENTRY STV_DEFAULT"
_ZN7cutlass13device_kernelINS_4gemm6kernel13GemmUniversalIN4cute5tupleIJiiiiEEENS1_10collective13CollectiveMmaINS1_35MainloopSm100TmaUmmaWarpSpecializedILi3ELi2ELi2ENS5_IJNS4_1CILi1EEESB_SB_EEEEENS5_IJNSA_ILi128EEENSA_ILi256EEENSA_ILi64EEEEEENS_12float_e5m2_tENS5_IJlSB_lEEESI_SJ_NS4_8TiledMMAINS4_8MMA_AtomIJNS4_10MMA_TraitsINS4_19SM100_MMA_F8F6F4_SSEJSI_SI_fSE_SF_NS4_17integral_constantINS4_4UMMA5MajorELSQ_0EEESR_NSO_INSP_7ScaleInELSS_0EEEST_EEEEEENS4_6LayoutISC_NS5_IJNSA_ILi0EEESX_SX_EEEEENS5_IJNS4_10UnderscoreES10_S10_EEEEENS4_13SM90_TMA_LOADENS4_14ComposedLayoutINS4_7SwizzleILi2ELi4ELi3EEENS4_18smem_ptr_flag_bitsILi8EEENSW_INS5_IJNSA_ILi8EEESG_EEENS5_IJSG_SB_EEEEEEEvNS4_8identityES13_S1D_vS1E_EENS_8epilogue10collective18CollectiveEpilogueINS1G_23Sm100TmaWarpSpecializedILi4ELi2ELi64ELb0ELb0EEEJSH_NS5_IJNSW_ISE_SB_EENSW_ISG_SB_EEEEESI_SJ_SI_SJ_NS1G_6fusion15FusionCallbacksIS1K_NS1O_17LinearCombinationISI_fSI_fLNS_15FloatRoundStyleE2EEESH_S1N_JEEENS4_5SM1004TMEM4LOAD26SM100_TMEM_LOAD_32dp32b64xES13_S1D_NS4_39AutoVectorizingCopyWithAssumedAlignmentILi128EEENS4_14SM90_TMA_STOREES1D_S1Z_S1Z_EEEvvEEEEvNT_6ParamsE:
[----:B------:R-:W1:Y:S01]  /*0000*/  LDC R1, c[0x0][0x37c] ;  /* 0x0000df00ff017b82 */ /* 0x000e620000000800 */
[----:B------:R-:W2:Y:S01]  /*0010*/  S2R R185, SR_TID.X ;  /* 0x0000000000b97919 */ /* 0x000ea20000002100 */
[----:B------:R-:W3:Y:S01]  /*0020*/  LDCU.64 UR4, c[0x0][0x890] ;  /* 0x00011200ff0477ac */ /* 0x000ee20008000a00 */
[----:B------:R-:W-:Y:S02]  /*0030*/  PRMT R171, RZ, 0x7610, R171 ;  /* 0x00007610ffab7816 */ /* 0x000fe400000000ab */
[----:B------:R-:W-:Y:S01]  /*0040*/  ELECT P5, URZ, PT ;  /* 0x0000000000ff782f */ /* 0x000fe200038a0000 */
[----:B------:R-:W4:Y:S01]  /*0050*/  LDCU.64 UR46, c[0x0][0x358] ;  /* 0x00006b00ff2e77ac */ /* 0x000f220008000a00 */
[----:B---3--:R-:W-:-:S04]  /*0060*/  UISETP.NE.U32.AND UP0, UPT, UR4, URZ, UPT ;  /* 0x000000ff0400728c */ /* 0x008fc8000bf05070 */
[----:B------:R-:W-:Y:S01]  /*0070*/  UISETP.NE.AND.EX UP0, UPT, UR5, URZ, UPT, UP0 ;  /* 0x000000ff0500728c */ /* 0x000fe2000bf05300 */
[----:B--2---:R-:W-:-:S05]  /*0080*/  SHF.R.U32.HI R173, RZ, 0x5, R185 ;  /* 0x00000005ffad7819 */ /* 0x004fca00000116b9 */
[----:B------:R-:W2:Y:S02]  /*0090*/  SHFL.IDX PT, R0, R173, RZ, 0x1f ;  /* 0x00001fffad007589 */ /* 0x000ea400000e0000 */
[----:B--2---:R-:W-:Y:S01]  /*00a0*/  R2UR UR8, R0 ;  /* 0x00000000000872ca */ /* 0x004fe200000e0000 */
[----:B-1--4-:R-:W-:-:S14]  /*00b0*/  BRA.U UP0, `(.L_x_0) ;  /* 0x00000001002c7547 */ /* 0x012fdc000b800000 */
[----:B------:R-:W1:Y:S02]  /*00c0*/  LDCU.64 UR6, c[0x0][0x888] ;  /* 0x00011100ff0677ac */ /* 0x000e640008000a00 */
[----:B-1----:R-:W-:-:S04]  /*00d0*/  UISETP.NE.U32.AND UP0, UPT, UR6, URZ, UPT ;  /* 0x000000ff0600728c */ /* 0x002fc8000bf05070 */
[----:B------:R-:W-:-:S09]  /*00e0*/  UISETP.NE.AND.EX UP0, UPT, UR7, URZ, UPT, UP0 ;  /* 0x000000ff0700728c */ /* 0x000fd2000bf05300 */
[----:B------:R-:W-:Y:S05]  /*00f0*/  BRA.U !UP0, `(.L_x_1) ;  /* 0x0000000108107547 */ /* 0x000fea000b800000 */
[----:B------:R-:W1:Y:S02]  /*0100*/  LDC.64 R2, c[0x0][0x888] ;  /* 0x00022200ff027b82 */ /* 0x000e640000000a00 */
[----:B-1----:R1:W5:Y:S01]  /*0110*/  LDG.E R81, desc[UR46][R2.64] ;  /* 0x0000002e02517981 */ /* 0x002362000c1e1900 */
[----:B------:R-:W-:Y:S01]  /*0120*/  HFMA2 R171, -RZ, RZ, 0, 5.9604644775390625e-08 ;  /* 0x00000001ffab7431 */ /* 0x000fe200000001ff */
[----:B------:R-:W-:Y:S05]  /*0130*/  BRA `(.L_x_0) ;  /* 0x00000000000c7947 */ /* 0x000fea0003800000 */
.L_x_1:
[----:B------:R-:W1:Y:S01]  /*0140*/  LDCU UR6, c[0x0][0x880] ;  /* 0x00011000ff0677ac */ /* 0x000e620008000800 */
[----:B------:R-:W-:Y:S01]  /*0150*/  HFMA2 R171, -RZ, RZ, 0, 5.9604644775390625e-08 ;  /* 0x00000001ffab7431 */ /* 0x000fe200000001ff */
[----:B-1----:R-:W-:-:S07]  /*0160*/  MOV R81, UR6 ;  /* 0x0000000600517c02 */ /* 0x002fce0008000f00 */
.L_x_0:
[----:B------:R-:W2:Y:S02]  /*0170*/  LDCU.64 UR6, c[0x0][0x8b0] ;  /* 0x00011600ff0677ac */ /* 0x000ea40008000a00 */
[----:B--2---:R-:W-:-:S04]  /*0180*/  UISETP.NE.U32.AND UP0, UPT, UR6, URZ, UPT ;  /* 0x000000ff0600728c */ /* 0x004fc8000bf05070 */
[----:B------:R-:W-:-:S09]  /*0190*/  UISETP.NE.AND.EX UP0, UPT, UR7, URZ, UPT, UP0 ;  /* 0x000000ff0700728c */ /* 0x000fd2000bf05300 */
[----:B------:R-:W-:Y:S05]  /*01a0*/  BRA.U UP0, `(.L_x_2) ;  /* 0x0000000100247547 */ /* 0x000fea000b800000 */
[----:B------:R-:W2:Y:S02]  /*01b0*/  LDCU.64 UR6, c[0x0][0x8a8] ;  /* 0x00011500ff0677ac */ /* 0x000ea40008000a00 */
[----:B--2---:R-:W-:-:S04]  /*01c0*/  UISETP.NE.U32.AND UP0, UPT, UR6, URZ, UPT ;  /* 0x000000ff0600728c */ /* 0x004fc8000bf05070 */
[----:B------:R-:W-:-:S09]  /*01d0*/  UISETP.NE.AND.EX UP0, UPT, UR7, URZ, UPT, UP0 ;  /* 0x000000ff0700728c */ /* 0x000fd2000bf05300 */
[----:B------:R-:W-:Y:S05]  /*01e0*/  BRA.U !UP0, `(.L_x_3) ;  /* 0x00000001080c7547 */ /* 0x000fea000b800000 */
[----:B------:R-:W2:Y:S02]  /*01f0*/  LDC.64 R78, c[0x0][0x8a8] ;  /* 0x00022a00ff4e7b82 */ /* 0x000ea40000000a00 */
[----:B--2---:R2:W5:Y:S01]  /*0200*/  LDG.E R78, desc[UR46][R78.64] ;  /* 0x0000002e4e4e7981 */ /* 0x004562000c1e1900 */
[----:B------:R-:W-:Y:S05]  /*0210*/  BRA `(.L_x_2) ;  /* 0x0000000000087947 */ /* 0x000fea0003800000 */
.L_x_3:
[----:B------:R-:W2:Y:S02]  /*0220*/  LDCU UR6, c[0x0][0x8a0] ;  /* 0x00011400ff0677ac */ /* 0x000ea40008000800 */
[----:B--2---:R-:W-:Y:S02]  /*0230*/  MOV R78, UR6 ;  /* 0x00000006004e7c02 */ /* 0x004fe40008000f00 */
.L_x_2:
[----:B------:R-:W-:Y:S01]  /*0240*/  IMAD.U32 R0, RZ, RZ, UR8 ;  /* 0x00000008ff007e24 */ /* 0x000fe2000f8e00ff */
[----:B------:R-:W-:Y:S04]  /*0250*/  BSSY.RECONVERGENT B0, `(.L_x_4) ;  /* 0x000000c000007945 */ /* 0x000fe80003800200 */
[C---:B------:R-:W-:Y:S02]  /*0260*/  ISETP.NE.OR P1, PT, R0.reuse, 0x1, !P5 ;  /* 0x000000010000780c */ /* 0x040fe40006f25670 */
[----:B------:R-:W-:-:S11]  /*0270*/  ISETP.NE.OR P0, PT, R0, 0x3, !P5 ;  /* 0x000000030000780c */ /* 0x000fd60006f05670 */
[----:B------:R-:W-:Y:S05]  /*0280*/  @P1 BRA `(.L_x_5) ;  /* 0x0000000000201947 */ /* 0x000fea0003800000 */
[----:B------:R-:W3:Y:S02]  /*0290*/  LDCU.64 UR6, c[0x0][0x348] ;  /* 0x00006900ff0677ac */ /* 0x000ee40008000a00 */
[----:B---3--:R-:W-:Y:S02]  /*02a0*/  UIADD3 UR10, UP1, UPT, UR6, 0x80, URZ ;  /* 0x00000080060a7890 */ /* 0x008fe4000ff3e0ff */
[----:B------:R-:W-:Y:S02]  /*02b0*/  UIADD3 UR6, UP0, UPT, UR6, 0x180, URZ ;  /* 0x0000018006067890 */ /* 0x000fe4000ff1e0ff */
[----:B------:R-:W-:Y:S02]  /*02c0*/  UIADD3.X UR11, UPT, UPT, URZ, UR7, URZ, UP1, !UPT ;  /* 0x00000007ff0b7290 */ /* 0x000fe40008ffe4ff */
[----:B------:R-:W-:-:S07]  /*02d0*/  UIADD3.X UR7, UPT, UPT, URZ, UR7, URZ, UP0, !UPT ;  /* 0x00000007ff077290 */ /* 0x000fce00087fe4ff */
[----:B------:R3:W-:Y:S02]  /*02e0*/  UTMACCTL.PF [UR10] ;  /* 0x000000000a0079b9 */ /* 0x0007e40008040000 */
[----:B------:R3:W-:Y:S02]  /*02f0*/  UTMACCTL.PF [UR6] ;  /* 0x00000000060079b9 */ /* 0x0007e40008040000 */
[----:B---3--:R-:W-:Y:S01]  /*0300*/  NOP ;  /* 0x0000000000007918 */ /* 0x008fe20000000000 */
.L_x_5:
[----:B------:R-:W-:Y:S05]  /*0310*/  BSYNC.RECONVERGENT B0 ;  /* 0x0000000000007941 */ /* 0x000fea0003800200 */
.L_x_4:
[----:B------:R-:W-:Y:S04]  /*0320*/  BSSY.RECONVERGENT B0, `(.L_x_6) ;  /* 0x000000a000007945 */ /* 0x000fe80003800200 */
        /* <DEDUP_REMOVED lines=9> */
.L_x_7:
[----:B------:R-:W-:Y:S05]  /*03c0*/  BSYNC.RECONVERGENT B0 ;  /* 0x0000000000007941 */ /* 0x000fea0003800200 */
.L_x_6:
[----:B------:R-:W3:Y:S01]  /*03d0*/  LDCU.64 UR6, c[0x0][0x888] ;  /* 0x00011100ff0677ac */ /* 0x000ee20008000a00 */
[----:B------:R-:W-:Y:S02]  /*03e0*/  UISETP.EQ.U32.AND UP1, UPT, UR4, URZ, UPT ;  /* 0x000000ff0400728c */ /* 0x000fe4000bf22070 */
[----:B------:R-:W-:Y:S02]  /*03f0*/  UPLOP3.LUT UP2, UPT, UPT, UPT, UPT, 0x80, 0x8 ;  /* 0x000000000008789c */ /* 0x000fe40003f4f070 */
[----:B---3--:R-:W-:-:S04]  /*0400*/  UISETP.NE.U32.AND UP0, UPT, UR6, URZ, UPT ;  /* 0x000000ff0600728c */ /* 0x008fc8000bf05070 */
[----:B------:R-:W-:-:S04]  /*0410*/  UISETP.NE.AND.EX UP0, UPT, UR7, URZ, UPT, UP0 ;  /* 0x000000ff0700728c */ /* 0x000fc8000bf05300 */
[----:B------:R-:W-:-:S04]  /*0420*/  UISETP.EQ.OR.EX UP3, UPT, UR5, URZ, !UP0, UP1 ;  /* 0x000000ff0500728c */ /* 0x000fc8000c762710 */
[----:B------:R-:W-:-:S05]  /*0430*/  UP2UR UR50, UPR, URZ, 0x8 ;  /* 0x00000008ff327883 */ /* 0x000fca0008000000 */
[----:B------:R-:W-:Y:S07]  /*0440*/  BRA.U !UP3, `(.L_x_8) ;  /* 0x000000010b207547 */ /* 0x000fee000b800000 */
[----:B------:R-:W-:Y:S01]  /*0450*/  UISETP.NE.U32.AND UP2, UPT, UR4, URZ, UPT ;  /* 0x000000ff0400728c */ /* 0x000fe2000bf45070 */
[----:B-----5:R-:W-:Y:S01]  /*0460*/  FSETP.NEU.AND P0, PT, R81, RZ, PT ;  /* 0x000000ff5100720b */ /* 0x020fe20003f0d000 */
[----:B------:R-:W-:Y:S02]  /*0470*/  USEL UR4, URZ, 0xffffffff, UP0 ;  /* 0xffffffffff047887 */ /* 0x000fe40008000000 */
[----:B------:R-:W-:-:S10]  /*0480*/  UISETP.NE.AND.EX UP2, UPT, UR5, URZ, UPT, UP2 ;  /* 0x000000ff0500728c */ /* 0x000fd4000bf45320 */
[----:B------:R-:W-:Y:S01]  /*0490*/  VOTEU.ANY UP1, P0 ;  /* 0x0000000000ff7886 */ /* 0x000fe20000020100 */
[----:B------:R-:W-:-:S04]  /*04a0*/  @!UP2 USEL UR4, URZ, 0xffffffff, UP1 ;  /* 0xffffffffff04a887 */ /* 0x000fc80008800000 */
[----:B------:R-:W-:-:S04]  /*04b0*/  ULOP3.LUT UR4, UR4, 0x1, URZ, 0xc0, !UPT ;  /* 0x0000000104047892 */ /* 0x000fc8000f8ec0ff */
[----:B------:R-:W-:-:S11]  /*04c0*/  UISETP.NE.U32.AND UP2, UPT, UR4, 0x1, UPT ;  /* 0x000000010400788c */ /* 0x000fd6000bf45070 */
.L_x_8:
[----:B-1----:R-:W1:Y:S01]  /*04d0*/  SHFL.IDX PT, R2, R173, RZ, 0x1f ;  /* 0x00001fffad027589 */ /* 0x002e6200000e0000 */
[----:B------:R-:W-:-:S04]  /*04e0*/  UISETP.NE.AND UP1, UPT, UR8, 0x2, UPT ;  /* 0x000000020800788c */ /* 0x000fc8000bf25270 */
[----:B------:R-:W-:Y:S01]  /*04f0*/  USEL UR6, URZ, 0x1, UP1 ;  /* 0x00000001ff067887 */ /* 0x000fe20008800000 */
[----:B-1----:R-:W-:-:S13]  /*0500*/  ISETP.NE.AND P0, PT, R2, RZ, PT ;  /* 0x000000ff0200720c */ /* 0x002fda0003f05270 */
[----:B------:R-:W-:Y:S05]  /*0510*/  @P0 BRA `(.L_x_9) ;  /* 0x0000000000400947 */ /* 0x000fea0003800000 */
[----:B------:R-:W1:Y:S01]  /*0520*/  S2UR UR5, SR_CgaCtaId ;  /* 0x00000000000579c3 */ /* 0x000e620000008800 */
[----:B------:R-:W-:Y:S01]  /*0530*/  UMOV UR7, 0x400 ;  /* 0x0000040000077882 */ /* 0x000fe20000000000 */
[----:B------:R-:W-:Y:S01]  /*0540*/  UMOV UR4, 0x1 ;  /* 0x0000000100047882 */ /* 0x000fe20000000000 */
[----:B------:R-:W-:Y:S01]  /*0550*/  ELECT P0, URZ, PT ;  /* 0x0000000000ff782f */ /* 0x000fe20003800000 */
[----:B------:R-:W-:-:S04]  /*0560*/  UIADD3 UR10, UPT, UPT, -UR4, 0x100000, URZ ;  /* 0x00100000040a7890 */ /* 0x000fc8000fffe1ff */
[----:B------:R-:W-:Y:S02]  /*0570*/  USHF.L.U32 UR11, UR10, 0xb, URZ ;  /* 0x0000000b0a0b7899 */ /* 0x000fe400080006ff */
[----:B------:R-:W-:Y:S02]  /*0580*/  USHF.L.U32 UR10, UR10, 0x1, URZ ;  /* 0x000000010a0a7899 */ /* 0x000fe400080006ff */
[----:B-1----:R-:W-:Y:S01]  /*0590*/  ULEA UR5, UR5, UR7, 0x18 ;  /* 0x0000000705057291 */ /* 0x002fe2000f8ec0ff */
[----:B------:R-:W1:Y:S11]  /*05a0*/  FENCE.VIEW.ASYNC.S ;  /* 0x00000000000073c6 */ /* 0x000e760000000000 */
[----:B-1----:R1:W3:Y:S01]  /*05b0*/  SYNCS.EXCH.64 URZ, [UR5], UR10 ;  /* 0x0000000a05ff75b2 */ /* 0x0022e20008000100 */
[----:B------:R1:W4:Y:S01]  /*05c0*/  SYNCS.EXCH.64 URZ, [UR5+0x18], UR10 ;  /* 0x0000180a05ff75b2 */ /* 0x0003220008000100 */
[----:B------:R1:W1:Y:S01]  /*05d0*/  SYNCS.EXCH.64 URZ, [UR5+0x8], UR10 ;  /* 0x0000080a05ff75b2 */ /* 0x0002620008000100 */
[----:B------:R1:W1:Y:S01]  /*05e0*/  SYNCS.EXCH.64 URZ, [UR5+0x20], UR10 ;  /* 0x0000200a05ff75b2 */ /* 0x0002620008000100 */
[----:B------:R1:W1:Y:S01]  /*05f0*/  SYNCS.EXCH.64 URZ, [UR5+0x10], UR10 ;  /* 0x0000100a05ff75b2 */ /* 0x0002620008000100 */
[----:B------:R1:W1:Y:S01]  /*0600*/  SYNCS.EXCH.64 URZ, [UR5+0x28], UR10 ;  /* 0x0000280a05ff75b2 */ /* 0x0002620008000100 */
[----:B------:R-:W-:Y:S01]  /*0610*/  NOP ;  /* 0x0000000000007918 */ /* 0x000fe20000000000 */
.L_x_9:
[----:B------:R-:W2:Y:S01]  /*0620*/  SHFL.IDX PT, R2, R173, RZ, 0x1f ;  /* 0x00001fffad027589 */ /* 0x000ea200000e0000 */
[----:B------:R-:W-:Y:S01]  /*0630*/  NOP ;  /* 0x0000000000007918 */ /* 0x000fe20000000000 */
[----:B--2---:R-:W-:-:S13]  /*0640*/  ISETP.NE.AND P0, PT, R2, 0x1, PT ;  /* 0x000000010200780c */ /* 0x004fda0003f05270 */
[----:B------:R-:W-:Y:S05]  /*0650*/  @P0 BRA `(.L_x_10) ;  /* 0x0000000000580947 */ /* 0x000fea0003800000 */
[----:B------:R-:W2:Y:S01]  /*0660*/  S2UR UR7, SR_CgaCtaId ;  /* 0x00000000000779c3 */ /* 0x000ea20000008800 */
[----:B------:R-:W-:Y:S01]  /*0670*/  UMOV UR9, 0x400 ;  /* 0x0000040000097882 */ /* 0x000fe20000000000 */
[----:B-1----:R-:W-:Y:S01]  /*0680*/  UMOV UR5, 0x20 ;  /* 0x0000002000057882 */ /* 0x002fe20000000000 */
[----:B------:R-:W-:Y:S01]  /*0690*/  UMOV UR4, 0x80 ;  /* 0x0000008000047882 */ /* 0x000fe20000000000 */
[----:B------:R-:W-:-:S04]  /*06a0*/  UIADD3 UR10, UPT, UPT, -UR5, 0x100000, URZ ;  /* 0x00100000050a7890 */ /* 0x000fc8000fffe1ff */
[----:B------:R-:W-:Y:S02]  /*06b0*/  USHF.L.U32 UR11, UR10, 0xb, URZ ;  /* 0x0000000b0a0b7899 */ /* 0x000fe400080006ff */
[----:B------:R-:W-:Y:S02]  /*06c0*/  USHF.L.U32 UR10, UR10, 0x1, URZ ;  /* 0x000000010a0a7899 */ /* 0x000fe400080006ff */
[----:B------:R-:W-:-:S04]  /*06d0*/  UIADD3 UR4, UPT, UPT, -UR4, 0x100000, URZ ;  /* 0x0010000004047890 */ /* 0x000fc8000fffe1ff */
[----:B------:R-:W-:Y:S02]  /*06e0*/  USHF.L.U32 UR5, UR4, 0xb, URZ ;  /* 0x0000000b04057899 */ /* 0x000fe400080006ff */
[----:B------:R-:W-:Y:S01]  /*06f0*/  USHF.L.U32 UR4, UR4, 0x1, URZ ;  /* 0x0000000104047899 */ /* 0x000fe200080006ff */
[----:B------:R-:W-:Y:S01]  /*0700*/  ELECT P0, URZ, PT ;  /* 0x0000000000ff782f */ /* 0x000fe20003800000 */
[----:B--2---:R-:W-:Y:S01]  /*0710*/  ULEA UR7, UR7, UR9, 0x18 ;  /* 0x0000000907077291 */ /* 0x004fe2000f8ec0ff */
[----:B------:R-:W1:Y:S11]  /*0720*/  FENCE.VIEW.ASYNC.S ;  /* 0x00000000000073c6 */ /* 0x000e760000000000 */
[----:B-1----:R2:W1:Y:S01]  /*0730*/  SYNCS.EXCH.64 URZ, [UR7+0x30], UR10 ;  /* 0x0000300a07ff75b2 */ /* 0x0024620008000100 */
[----:B------:R2:W1:Y:S01]  /*0740*/  SYNCS.EXCH.64 URZ, [UR7+0x50], UR4 ;  /* 0x0000500407ff75b2 */ /* 0x0004620008000100 */
[----:B------:R2:W1:Y:S01]  /*0750*/  SYNCS.EXCH.64 URZ, [UR7+0x38], UR10 ;  /* 0x0000380a07ff75b2 */ /* 0x0004620008000100 */
[----:B------:R2:W1:Y:S01]  /*0760*/  SYNCS.EXCH.64 URZ, [UR7+0x58], UR4 ;  /* 0x0000580407ff75b2 */ /* 0x0004620008000100 */
[----:B------:R2:W1:Y:S01]  /*0770*/  SYNCS.EXCH.64 URZ, [UR7+0x40], UR10 ;  /* 0x0000400a07ff75b2 */ /* 0x0004620008000100 */
[----:B------:R2:W1:Y:S01]  /*0780*/  SYNCS.EXCH.64 URZ, [UR7+0x60], UR4 ;  /* 0x0000600407ff75b2 */ /* 0x0004620008000100 */
[----:B------:R2:W1:Y:S01]  /*0790*/  SYNCS.EXCH.64 URZ, [UR7+0x48], UR10 ;  /* 0x0000480a07ff75b2 */ /* 0x0004620008000100 */
[----:B------:R2:W1:Y:S02]  /*07a0*/  SYNCS.EXCH.64 URZ, [UR7+0x68], UR4 ;  /* 0x0000680407ff75b2 */ /* 0x0004640008000100 */
[----:B--2---:R-:W-:Y:S01]  /*07b0*/  NOP ;  /* 0x0000000000007918 */ /* 0x004fe20000000000 */
.L_x_10:
[----:B------:R-:W2:Y:S01]  /*07c0*/  SHFL.IDX PT, R2, R173, RZ, 0x1f ;  /* 0x00001fffad027589 */ /* 0x000ea200000e0000 */
[----:B------:R-:W-:Y:S01]  /*07d0*/  NOP ;  /* 0x0000000000007918 */ /* 0x000fe20000000000 */
[----:B--2---:R-:W-:-:S13]  /*07e0*/  ISETP.NE.AND P0, PT, R2, 0x3, PT ;  /* 0x000000030200780c */ /* 0x004fda0003f05270 */
[----:B------:R-:W-:Y:S05]  /*07f0*/  @P0 BRA `(.L_x_11) ;  /* 0x0000000000300947 */ /* 0x000fea0003800000 */
[----:B-1----:R-:W1:Y:S01]  /*0800*/  S2UR UR5, SR_CgaCtaId ;  /* 0x00000000000579c3 */ /* 0x002e620000008800 */
        /* <DEDUP_REMOVED lines=8> */
[----:B-1----:R2:W1:Y:S01]  /*0890*/  SYNCS.EXCH.64 URZ, [UR5+0x70], UR10 ;  /* 0x0000700a05ff75b2 */ /* 0x0024620008000100 */
[----:B------:R2:W1:Y:S02]  /*08a0*/  SYNCS.EXCH.64 URZ, [UR5+0x78], UR10 ;  /* 0x0000780a05ff75b2 */ /* 0x0004640008000100 */
[----:B--2---:R-:W-:Y:S01]  /*08b0*/  NOP ;  /* 0x0000000000007918 */ /* 0x004fe20000000000 */
.L_x_11:
[----:B------:R-:W2:Y:S01]  /*08c0*/  SHFL.IDX PT, R2, R173, RZ, 0x1f ;  /* 0x00001fffad027589 */ /* 0x000ea200000e0000 */
[----:B------:R-:W-:Y:S01]  /*08d0*/  NOP ;  /* 0x0000000000007918 */ /* 0x000fe20000000000 */
[----:B--2---:R-:W-:-:S13]  /*08e0*/  ISETP.NE.AND P0, PT, R2, 0x4, PT ;  /* 0x000000040200780c */ /* 0x004fda0003f05270 */
[----:B------:R-:W-:Y:S05]  /*08f0*/  @P0 BRA `(.L_x_12) ;  /* 0x00000000004c0947 */ /* 0x000fea0003800000 */
[----:B-1----:R-:W1:Y:S01]  /*0900*/  S2UR UR5, SR_CgaCtaId ;  /* 0x00000000000579c3 */ /* 0x002e620000008800 */
[----:B------:R-:W-:Y:S01]  /*0910*/  UMOV UR9, 0x100 ;  /* 0x0000010000097882 */ /* 0x000fe20000000000 */
[----:B------:R-:W-:Y:S01]  /*0920*/  UMOV UR7, 0x400 ;  /* 0x0000040000077882 */ /* 0x000fe20000000000 */
[----:B------:R-:W-:Y:S01]  /*0930*/  USEL UR9, UR9, 0xe0, UP2 ;  /* 0x000000e009097887 */ /* 0x000fe20009000000 */
[----:B------:R-:W-:Y:S01]  /*0940*/  UMOV UR4, 0x1 ;  /* 0x0000000100047882 */ /* 0x000fe20000000000 */
[----:B------:R-:W-:Y:S01]  /*0950*/  ELECT P0, URZ, PT ;  /* 0x0000000000ff782f */ /* 0x000fe20003800000 */
[----:B------:R-:W-:-:S04]  /*0960*/  UIADD3 UR10, UPT, UPT, -UR4, 0x100000, URZ ;  /* 0x00100000040a7890 */ /* 0x000fc8000fffe1ff */
[----:B------:R-:W-:Y:S02]  /*0970*/  USHF.L.U32 UR11, UR10, 0xb, URZ ;  /* 0x0000000b0a0b7899 */ /* 0x000fe400080006ff */
[----:B------:R-:W-:Y:S02]  /*0980*/  USHF.L.U32 UR10, UR10, 0x1, URZ ;  /* 0x000000010a0a7899 */ /* 0x000fe400080006ff */
[----:B------:R-:W-:-:S04]  /*0990*/  UIADD3 UR12, UPT, UPT, -UR9, 0x100000, URZ ;  /* 0x00100000090c7890 */ /* 0x000fc8000fffe1ff */
[----:B------:R-:W-:Y:S02]  /*09a0*/  USHF.L.U32 UR13, UR12, 0xb, URZ ;  /* 0x0000000b0c0d7899 */ /* 0x000fe400080006ff */
[----:B------:R-:W-:Y:S02]  /*09b0*/  USHF.L.U32 UR12, UR12, 0x1, URZ ;  /* 0x000000010c0c7899 */ /* 0x000fe400080006ff */
[----:B-1----:R-:W-:Y:S01]  /*09c0*/  ULEA UR5, UR5, UR7, 0x18 ;  /* 0x0000000705057291 */ /* 0x002fe2000f8ec0ff */
[----:B------:R-:W1:Y:S11]  /*09d0*/  FENCE.VIEW.ASYNC.S ;  /* 0x00000000000073c6 */ /* 0x000e760000000000 */
[----:B-1----:R2:W1:Y:S01]  /*09e0*/  SYNCS.EXCH.64 URZ, [UR5+0x80], UR10 ;  /* 0x0000800a05ff75b2 */ /* 0x0024620008000100 */
[----:B------:R2:W1:Y:S01]  /*09f0*/  SYNCS.EXCH.64 URZ, [UR5+0x90], UR12 ;  /* 0x0000900c05ff75b2 */ /* 0x0004620008000100 */
[----:B------:R2:W1:Y:S01]  /*0a00*/  SYNCS.EXCH.64 URZ, [UR5+0x88], UR10 ;  /* 0x0000880a05ff75b2 */ /* 0x0004620008000100 */
[----:B------:R2:W1:Y:S02]  /*0a10*/  SYNCS.EXCH.64 URZ, [UR5+0x98], UR12 ;  /* 0x0000980c05ff75b2 */ /* 0x0004640008000100 */
[----:B--2---:R-:W-:Y:S01]  /*0a20*/  NOP ;  /* 0x0000000000007918 */ /* 0x004fe20000000000 */
.L_x_12:
        /* <DEDUP_REMOVED lines=20> */
[----:B------:R2:W1:Y:S02]  /*0b70*/  SYNCS.EXCH.64 URZ, [UR7+0xb8], UR4 ;  /* 0x0000b80407ff75b2 */ /* 0x0004640008000100 */
[----:B--2---:R-:W-:Y:S01]  /*0b80*/  NOP ;  /* 0x0000000000007918 */ /* 0x004fe20000000000 */
.L_x_13:
        /* <DEDUP_REMOVED lines=18> */
.L_x_14:
[----:B-1----:R-:W1:Y:S01]  /*0cb0*/  S2UR UR5, SR_CTAID.X ;  /* 0x00000000000579c3 */ /* 0x002e620000002500 */
[----:B------:R-:W-:-:S05]  /*0cc0*/  CS2R.32 R170, SR_CgaSize ;  /* 0x0000000000aa7805 */ /* 0x000fca0000008a00 */
[----:B------:R-:W-:-:S05]  /*0cd0*/  IMAD R170, R170, -0xa0, RZ ;  /* 0xffffff60aaaa7824 */ /* 0x000fca00078e02ff */
[----:B------:R-:W-:-:S14]  /*0ce0*/  R2UR UR9, R170 ;  /* 0x00000000aa0972ca */ /* 0x000fdc00000e0000 */
[----:B------:R-:W2:Y:S01]  /*0cf0*/  LDCU UR9, c[0x0][UR9+0x2b0] ;  /* 0x00005600090977ac */ /* 0x000ea20008000800 */
[----:B------:R-:W-:Y:S01]  /*0d00*/  NOP ;  /* 0x0000000000007918 */ /* 0x000fe20000000000 */
[----:B------:R-:W-:-:S05]  /*0d10*/  CS2R.32 R170, SR_CgaSize ;  /* 0x0000000000aa7805 */ /* 0x000fca0000008a00 */
[----:B------:R-:W-:-:S05]  /*0d20*/  IMAD R170, R170, -0xa0, RZ ;  /* 0xffffff60aaaa7824 */ /* 0x000fca00078e02ff */
[----:B------:R-:W-:-:S14]  /*0d30*/  R2UR UR7, R170 ;  /* 0x00000000aa0772ca */ /* 0x000fdc00000e0000 */
[----:B------:R-:W3:Y:S01]  /*0d40*/  LDCU UR7, c[0x0][UR7+0x2b4] ;  /* 0x00005680070777ac */ /* 0x000ee20008000800 */
[----:B------:R-:W4:Y:S08]  /*0d50*/  S2UR UR4, SR_CTAID.Y ;  /* 0x00000000000479c3 */ /* 0x000f300000002600 */
[----:B------:R-:W3:Y:S01]  /*0d60*/  LDC R9, c[0x0][0xb24] ;  /* 0x0002c900ff097b82 */ /* 0x000ee20000000800 */
[----:B-1----:R-:W-:-:S02]  /*0d70*/  I2FP.F32.U32 R5, UR5 ;  /* 0x0000000500057c45 */ /* 0x002fc40008201000 */
[----:B------:R-:W-:-:S05]  /*0d80*/  CS2R.32 R3, SR_CgaSize ;  /* 0x0000000000037805 */ /* 0x000fca0000008a00 */
[----:B------:R-:W-:-:S06]  /*0d90*/  IMAD R3, R3, -0xa0, RZ ;  /* 0xffffff6003037824 */ /* 0x000fcc00078e02ff */
[----:B------:R-:W1:Y:S01]  /*0da0*/  LDC R3, c[0x0][R3+0x2a0] ;  /* 0x0000a80003037b82 */ /* 0x000e620000000800 */
[----:B------:R-:W-:Y:S01]  /*0db0*/  MOV R21, UR5 ;  /* 0x0000000500157c02 */ /* 0x000fe20008000f00 */
[----:B--2---:R-:W-:Y:S01]  /*0dc0*/  FMUL R5, R5, UR9 ;  /* 0x0000000905057c20 */ /* 0x004fe20008400000 */
[----:B----4-:R-:W-:Y:S02]  /*0dd0*/  I2FP.F32.U32 R4, UR4 ;  /* 0x0000000400047c45 */ /* 0x010fe40008201000 */
[----:B------:R-:W-:-:S05]  /*0de0*/  CS2R.32 R2, SR_CgaSize ;  /* 0x0000000000027805 */ /* 0x000fca0000008a00 */
[----:B------:R-:W-:-:S06]  /*0df0*/  IMAD R2, R2, -0xa0, RZ ;  /* 0xffffff6002027824 */ /* 0x000fcc00078e02ff */
[----:B------:R-:W2:Y:S01]  /*0e00*/  LDC R2, c[0x0][R2+0x2a4] ;  /* 0x0000a90002027b82 */ /* 0x000ea20000000800 */
[----:B------:R-:W4:Y:S01]  /*0e10*/  F2I.U32.TRUNC.NTZ R170, R5 ;  /* 0x0000000500aa7305 */ /* 0x000f22000020f000 */
[----:B------:R-:W-:Y:S01]  /*0e20*/  MOV R20, UR4 ;  /* 0x0000000400147c02 */ /* 0x000fe20008000f00 */
[----:B---3--:R-:W-:-:S05]  /*0e30*/  FMUL R4, R4, UR7 ;  /* 0x0000000704047c20 */ /* 0x008fca0008400000 */
[----:B------:R-:W-:Y:S01]  /*0e40*/  BAR.SYNC.DEFER_BLOCKING 0x0 ;  /* 0x0000000000007b1d */ /* 0x000fe20000010000 */
[----:B------:R-:W-:-:S05]  /*0e50*/  ISETP.GE.AND P0, PT, R9, 0x1, PT ;  /* 0x000000010900780c */ /* 0x000fca0003f06270 */
[----:B------:R-:W3:Y:S02]  /*0e60*/  F2I.U32.TRUNC.NTZ R147, R4 ;  /* 0x0000000400937305 */ /* 0x000ee4000020f000 */
[----:B------:R-:W2:Y:S01]  /*0e70*/  S2UR UR36, SR_CTAID.Z ;  /* 0x00000000002479c3 */ /* 0x000ea20000002700 */
[----:B----4-:R-:W-:-:S05]  /*0e80*/  IADD3 R170, PT, PT, -R170, RZ, RZ ;  /* 0x000000ffaaaa7210 */ /* 0x010fca0007ffe1ff */
[----:B-1----:R-:W-:Y:S01]  /*0e90*/  IMAD R170, R3, R170, UR5 ;  /* 0x0000000503aa7e24 */ /* 0x002fe2000f8e02aa */
[----:B---3--:R-:W-:-:S05]  /*0ea0*/  IADD3 R147, PT, PT, -R147, RZ, RZ ;  /* 0x000000ff93937210 */ /* 0x008fca0007ffe1ff */
[----:B--2---:R-:W-:Y:S01]  /*0eb0*/  IMAD R147, R2, R147, UR4 ;  /* 0x0000000402937e24 */ /* 0x004fe2000f8e0293 */
[----:B------:R-:W-:Y:S06]  /*0ec0*/  @!P0 BRA `(.L_x_15) ;  /* 0x0000000000b88947 */ /* 0x000fec0003800000 */
[----:B------:R-:W1:Y:S01]  /*0ed0*/  LDC.64 R4, c[0x0][0xb18] ;  /* 0x0002c600ff047b82 */ /* 0x000e620000000a00 */
[----:B------:R-:W-:-:S07]  /*0ee0*/  ISETP.NE.AND P0, PT, R9, 0x1, PT ;  /* 0x000000010900780c */ /* 0x000fce0003f05270 */
[----:B------:R-:W2:Y:S08]  /*0ef0*/  LDC R10, c[0x0][0xb0c] ;  /* 0x0002c300ff0a7b82 */ /* 0x000eb00000000800 */
[----:B------:R-:W3:Y:S08]  /*0f00*/  LDC R11, c[0x0][0x370] ;  /* 0x0000dc00ff0b7b82 */ /* 0x000ef00000000800 */
[----:B------:R-:W4:Y:S01]  /*0f10*/  LDC R12, c[0x0][0x374] ;  /* 0x0000dd00ff0c7b82 */ /* 0x000f220000000800 */
[----:B-1----:R-:W-:-:S07]  /*0f20*/  ISETP.NE.AND P1, PT, R4, 0x1, PT ;  /* 0x000000010400780c */ /* 0x002fce0003f25270 */
[----:B------:R-:W3:Y:S01]  /*0f30*/  LDC.64 R6, c[0x0][0xb10] ;  /* 0x0002c400ff067b82 */ /* 0x000ee20000000a00 */
[----:B--2---:R-:W-:-:S07]  /*0f40*/  ISETP.NE.AND P2, PT, R10, 0x1, PT ;  /* 0x000000010a00780c */ /* 0x004fce0003f45270 */
[----:B------:R-:W1:Y:S08]  /*0f50*/  LDC R8, c[0x0][0xb20] ;  /* 0x0002c800ff087b82 */ /* 0x000e700000000800 */
[----:B------:R-:W2:Y:S01]  /*0f60*/  LDC.64 R2, c[0x0][0xb28] ;  /* 0x0002ca00ff027b82 */ /* 0x000ea20000000a00 */
[----:B----4-:R-:W-:-:S04]  /*0f70*/  IMAD.HI.U32 R13, R12, R5, RZ ;  /* 0x000000050c0d7227 */ /* 0x010fc800078e00ff */
[----:B------:R-:W-:-:S04]  /*0f80*/  IMAD.HI.U32 R5, R20, R5, RZ ;  /* 0x0000000514057227 */ /* 0x000fc800078e00ff */
[----:B---3--:R-:W-:-:S04]  /*0f90*/  IMAD.HI.U32 R14, R11, R6, RZ ;  /* 0x000000060b0e7227 */ /* 0x008fc800078e00ff */
[C---:B------:R-:W-:Y:S01]  /*0fa0*/  IMAD.HI.U32 R16, R21.reuse, R6, RZ ;  /* 0x0000000615107227 */ /* 0x040fe200078e00ff */
[-C--:B------:R-:W-:Y:S02]  /*0fb0*/  @P2 SHF.R.U32.HI R11, RZ, R7.reuse, R14 ;  /* 0x00000007ff0b2219 */ /* 0x080fe4000001160e */
[-C--:B-1----:R-:W-:Y:S02]  /*0fc0*/  @P1 SHF.R.U32.HI R12, RZ, R8.reuse, R13 ;  /* 0x00000008ff0c1219 */ /* 0x082fe4000001160d */
[----:B------:R-:W-:Y:S02]  /*0fd0*/  SHF.R.U32.HI R5, RZ, R8, R5 ;  /* 0x00000008ff057219 */ /* 0x000fe40000011605 */
[----:B------:R-:W-:Y:S02]  /*0fe0*/  SHF.R.U32.HI R16, RZ, R7, R16 ;  /* 0x00000007ff107219 */ /* 0x000fe40000011610 */
[----:B------:R-:W-:Y:S01]  /*0ff0*/  SEL R5, R20, R5, !P1 ;  /* 0x0000000514057207 */ /* 0x000fe20004800000 */
[----:B--2---:R-:W-:Y:S01]  /*1000*/  IMAD.HI.U32 R14, R12, R2, RZ ;  /* 0x000000020c0e7227 */ /* 0x004fe200078e00ff */
[----:B------:R-:W-:-:S02]  /*1010*/  SEL R7, R21, R16, !P2 ;  /* 0x0000001015077207 */ /* 0x000fc40005000000 */
[----:B------:R-:W-:Y:S01]  /*1020*/  IADD3 R13, PT, PT, -R5, RZ, RZ ;  /* 0x000000ff050d7210 */ /* 0x000fe20007ffe1ff */
[----:B------:R-:W-:Y:S01]  /*1030*/  IMAD.HI.U32 R6, R11, R2, RZ ;  /* 0x000000020b067227 */ /* 0x000fe200078e00ff */
[----:B------:R-:W-:-:S03]  /*1040*/  @P0 SHF.R.U32.HI R12, RZ, R3, R14 ;  /* 0x00000003ff0c0219 */ /* 0x000fc6000001160e */
[----:B------:R-:W-:Y:S01]  /*1050*/  IMAD R13, R4, R13, R20 ;  /* 0x0000000d040d7224 */ /* 0x000fe200078e0214 */
[----:B------:R-:W-:Y:S01]  /*1060*/  @P0 SHF.R.U32.HI R11, RZ, R3, R6 ;  /* 0x00000003ff0b0219 */ /* 0x000fe20000011606 */
[----:B------:R-:W-:-:S04]  /*1070*/  IMAD R12, R12, R9, RZ ;  /* 0x000000090c0c7224 */ /* 0x000fc800078e02ff */
[----:B------:R-:W-:Y:S01]  /*1080*/  IMAD R6, R11, R9, RZ ;  /* 0x000000090b067224 */ /* 0x000fe200078e02ff */
[----:B------:R-:W-:-:S04]  /*1090*/  ISETP.GE.AND P1, PT, R5, R12, PT ;  /* 0x0000000c0500720c */ /* 0x000fc80003f26270 */
[----:B------:R-:W-:Y:S01]  /*10a0*/  ISETP.GE.OR P1, PT, R7, R6, P1 ;  /* 0x000000060700720c */ /* 0x000fe20000f26670 */
[----:B------:R-:W-:-:S05]  /*10b0*/  IMAD.HI.U32 R6, R5, R2, RZ ;  /* 0x0000000205067227 */ /* 0x000fca00078e00ff */
[----:B------:R-:W-:-:S04]  /*10c0*/  SHF.R.U32.HI R6, RZ, R3, R6 ;  /* 0x00000003ff067219 */ /* 0x000fc80000011606 */
[----:B------:R-:W-:-:S03]  /*10d0*/  SEL R6, R5, R6, !P0 ;  /* 0x0000000605067207 */ /* 0x000fc60004000000 */
[----:B------:R-:W-:Y:S01]  /*10e0*/  @!P1 IMAD.HI.U32 R8, R7, R2, RZ ;  /* 0x0000000207089227 */ /* 0x000fe200078e00ff */
[----:B------:R-:W-:-:S04]  /*10f0*/  IADD3 R2, PT, PT, -R6, RZ, RZ ;  /* 0x000000ff06027210 */ /* 0x000fc80007ffe1ff */
[----:B------:R-:W-:Y:S01]  /*1100*/  @!P1 SHF.R.U32.HI R8, RZ, R3, R8 ;  /* 0x00000003ff089219 */ /* 0x000fe20000011608 */
[----:B------:R-:W-:-:S03]  /*1110*/  IMAD R2, R9, R2, R5 ;  /* 0x0000000209027224 */ /* 0x000fc600078e0205 */
[----:B------:R-:W-:-:S05]  /*1120*/  @!P1 SEL R3, R7, R8, !P0 ;  /* 0x0000000807039207 */ /* 0x000fca0004000000 */
[--C-:B------:R-:W-:Y:S02]  /*1130*/  @!P1 IMAD.IADD R6, R6, 0x1, -R3.reuse ;  /* 0x0000000106069824 */ /* 0x100fe400078e0a03 */
[----:B------:R-:W-:Y:S01]  /*1140*/  @!P1 IMAD R3, R2, R11, R3 ;  /* 0x0000000b02039224 */ /* 0x000fe200078e0203 */
[----:B------:R-:W-:Y:S01]  /*1150*/  IADD3 R2, PT, PT, -R7, RZ, RZ ;  /* 0x000000ff07027210 */ /* 0x000fe20007ffe1ff */
[----:B------:R-:W-:Y:S02]  /*1160*/  @!P1 IMAD R5, R6, R9, R7 ;  /* 0x0000000906059224 */ /* 0x000fe400078e0207 */
[----:B------:R-:W-:Y:S02]  /*1170*/  @!P1 IMAD.MOV.U32 R7, RZ, RZ, R3 ;  /* 0x000000ffff079224 */ /* 0x000fe400078e0003 */
[----:B------:R-:W-:Y:S02]  /*1180*/  IMAD R2, R10, R2, R21 ;  /* 0x000000020a027224 */ /* 0x000fe400078e0215 */
[----:B------:R-:W-:-:S02]  /*1190*/  IMAD R20, R5, R4, R13 ;  /* 0x0000000405147224 */ /* 0x000fc400078e020d */
[----:B------:R-:W-:Y:S02]  /*11a0*/  IMAD R21, R7, R10, R2 ;  /* 0x0000000a07157224 */ /* 0x000fe400078e0202 */
.L_x_15:
[----:B------:R-:W1:Y:S01]  /*11b0*/  LDCU UR4, c[0x0][0xb30] ;  /* 0x00016600ff0477ac */ /* 0x000e620008000800 */
[----:B------:R-:W2:Y:S08]  /*11c0*/  S2UR UR37, SR_CgaCtaId ;  /* 0x00000000002579c3 */ /* 0x000eb00000008800 */
[----:B------:R-:W3:Y:S01]  /*11d0*/  LDC R72, c[0x0][0xb24] ;  /* 0x0002c900ff487b82 */ /* 0x000ee20000000800 */
[----:B-1----:R-:W-:-:S09]  /*11e0*/  UISETP.NE.AND UP1, UPT, UR4, 0x1, UPT ;  /* 0x000000010400788c */ /* 0x002fd2000bf25270 */
[----:B--2---:R-:W-:Y:S05]  /*11f0*/  BRA.U UP1, `(.L_x_16) ;  /* 0x0000000101407547 */ /* 0x004fea000b800000 */
[----:B------:R-:W1:Y:S08]  /*1200*/  LDC.64 R4, c[0x0][0xb10] ;  /* 0x0002c400ff047b82 */ /* 0x000e700000000a00 */
[----:B------:R-:W2:Y:S08]  /*1210*/  LDC.64 R2, c[0x0][0xb18] ;  /* 0x0002c600ff027b82 */ /* 0x000eb00000000a00 */
[----:B------:R-:W4:Y:S08]  /*1220*/  LDC R6, c[0x0][0xb20] ;  /* 0x0002c800ff067b82 */ /* 0x000f300000000800 */
[----:B------:R-:W3:Y:S01]  /*1230*/  LDC R8, c[0x0][0xb0c] ;  /* 0x0002c300ff087b82 */ /* 0x000ee20000000800 */
[----:B-1----:R-:W-:-:S05]  /*1240*/  IMAD.HI.U32 R4, R21, R4, RZ ;  /* 0x0000000415047227 */ /* 0x002fca00078e00ff */
[----:B------:R-:W-:Y:S01]  /*1250*/  SHF.R.U32.HI R4, RZ, R5, R4 ;  /* 0x00000005ff047219 */ /* 0x000fe20000011604 */
[----:B--2---:R-:W-:Y:S01]  /*1260*/  IMAD.HI.U32 R3, R20, R3, RZ ;  /* 0x0000000314037227 */ /* 0x004fe200078e00ff */
[----:B------:R-:W-:-:S04]  /*1270*/  ISETP.NE.AND P0, PT, R2, 0x1, PT ;  /* 0x000000010200780c */ /* 0x000fc80003f05270 */
[----:B----4-:R-:W-:-:S04]  /*1280*/  SHF.R.U32.HI R3, RZ, R6, R3 ;  /* 0x00000006ff037219 */ /* 0x010fc80000011603 */
[----:B------:R-:W-:Y:S02]  /*1290*/  SEL R3, R20, R3, !P0 ;  /* 0x0000000314037207 */ /* 0x000fe40004000000 */
[----:B---3--:R-:W-:-:S04]  /*12a0*/  ISETP.NE.AND P1, PT, R8, 0x1, PT ;  /* 0x000000010800780c */ /* 0x008fc80003f25270 */
[----:B------:R-:W-:-:S05]  /*12b0*/  SEL R4, R21, R4, !P1 ;  /* 0x0000000415047207 */ /* 0x000fca0004800000 */
[----:B------:R-:W-:Y:S02]  /*12c0*/  IMAD.IADD R5, R3, 0x1, -R4 ;  /* 0x0000000103057824 */ /* 0x000fe400078e0a04 */
[----:B------:R-:W-:Y:S02]  /*12d0*/  IMAD.IADD R3, R4, 0x1, -R3 ;  /* 0x0000000104037824 */ /* 0x000fe400078e0a03 */
[----:B------:R-:W-:Y:S02]  /*12e0*/  IMAD R21, R5, R8, R21 ;  /* 0x0000000805157224 */ /* 0x000fe400078e0215 */
[----:B------:R-:W-:-:S07]  /*12f0*/  IMAD R20, R3, R2, R20 ;  /* 0x0000000203147224 */ /* 0x000fce00078e0214 */
.L_x_16:
[----:B------:R-:W-:Y:S01]  /*1300*/  BAR.SYNC.DEFER_BLOCKING 0x0 ;  /* 0x0000000000007b1d */ /* 0x000fe20000010000 */
[----:B------:R-:W-:Y:S01]  /*1310*/  UISETP.NE.AND UP1, UPT, UR8, 0x2, UPT ;  /* 0x000000020800788c */ /* 0x000fe2000bf25270 */
[----:B------:R-:W-:Y:S02]  /*1320*/  ISETP.NE.OR P5, PT, R0, 0x2, !P5 ;  /* 0x000000020000780c */ /* 0x000fe40006fa5670 */
[----:B------:R-:W-:-:S06]  /*1330*/  LOP3.LUT R2, R185, 0x1f, RZ, 0xc0, !PT ;  /* 0x0000001fb9027812 */ /* 0x000fcc00078ec0ff */
[----:B------:R-:W-:Y:S05]  /*1340*/  BRA.U UP1, `(.L_x_17) ;  /* 0x0000001101387547 */ /* 0x000fea000b800000 */
[----:B------:R-:W1:Y:S01]  /*1350*/  LDCU UR13, c[0x0][0x38c] ;  /* 0x00007180ff0d77ac */ /* 0x000e620008000800 */
[----:B------:R-:W2:Y:S01]  /*1360*/  LDC R9, c[0x0][0x370] ;  /* 0x0000dc00ff097b82 */ /* 0x000ea20000000800 */
[----:B------:R-:W-:Y:S01]  /*1370*/  PLOP3.LUT P1, PT, PT, PT, UP2, 0x80, 0x8 ;  /* 0x000000000008781c */ /* 0x000fe20003f2f028 */
[----:B------:R-:W-:Y:S01]  /*1380*/  IMAD.MOV.U32 R15, RZ, RZ, 0x1 ;  /* 0x00000001ff0f7424 */ /* 0x000fe200078e00ff */
[----:B------:R-:W-:Y:S01]  /*1390*/  ISETP.EQ.OR P4, PT, R2, RZ, P5 ;  /* 0x000000ff0200720c */ /* 0x000fe20002f82670 */
[----:B------:R-:W-:Y:S01]  /*13a0*/  IMAD.MOV.U32 R14, RZ, RZ, RZ ;  /* 0x000000ffff0e7224 */ /* 0x000fe200078e00ff */
[----:B------:R-:W-:Y:S02]  /*13b0*/  PLOP3.LUT P1, PT, P1, PT, PT, 0x8, 0x80 ;  /* 0x000000000080781c */ /* 0x000fe40000f2e170 */
[----:B------:R-:W-:Y:S01]  /*13c0*/  CS2R R12, SRZ ;  /* 0x00000000000c7805 */ /* 0x000fe2000001ff00 */
[----:B------:R-:W-:Y:S01]  /*13d0*/  IMAD.MOV.U32 R10, RZ, RZ, 0x1 ;  /* 0x00000001ff0a7424 */ /* 0x000fe200078e00ff */
[----:B------:R-:W4:Y:S01]  /*13e0*/  LDC R0, c[0x0][0x374] ;  /* 0x0000dd00ff007b82 */ /* 0x000f220000000800 */
[----:B------:R-:W2:Y:S01]  /*13f0*/  LDCU.64 UR22, c[0x0][0x348] ;  /* 0x00006900ff1677ac */ /* 0x000ea20008000a00 */
[----:B------:R-:W-:Y:S01]  /*1400*/  UMOV UR6, URZ ;  /* 0x000000ff00067c82 */ /* 0x000fe20008000000 */
[----:B-1----:R-:W-:-:S04]  /*1410*/  UIADD3 UR5, UPT, UPT, UR13, 0x3f, URZ ;  /* 0x0000003f0d057890 */ /* 0x002fc8000fffe0ff */
[----:B------:R-:W-:-:S04]  /*1420*/  USHF.R.S32.HI UR4, URZ, 0x1f, UR5 ;  /* 0x0000001fff047899 */ /* 0x000fc80008011405 */
[----:B------:R-:W-:-:S04]  /*1430*/  ULEA.HI UR4, UR4, UR5, URZ, 0x6 ;  /* 0x0000000504047291 */ /* 0x000fc8000f8f30ff */
[----:B------:R-:W-:Y:S02]  /*1440*/  USHF.R.S32.HI UR15, URZ, 0x6, UR4 ;  /* 0x00000006ff0f7899 */ /* 0x000fe40008011404 */
[----:B------:R-:W-:Y:S02]  /*1450*/  UIADD3 UR4, UPT, UPT, UR13, -0x1, URZ ;  /* 0xffffffff0d047890 */ /* 0x000fe4000fffe0ff */
[----:B------:R-:W-:Y:S02]  /*1460*/  UISETP.LT.U32.AND UP0, UPT, UR15, 0x3, UPT ;  /* 0x000000030f00788c */ /* 0x000fe4000bf01070 */
[----:B------:R-:W-:Y:S02]  /*1470*/  UISETP.GE.U32.AND UP1, UPT, UR4, -0x7f, UPT ;  /* 0xffffff810400788c */ /* 0x000fe4000bf26070 */
[----:B------:R-:W-:Y:S02]  /*1480*/  USEL UR14, UR15, 0x3, UP0 ;  /* 0x000000030f0e7887 */ /* 0x000fe40008000000 */
[----:B------:R-:W-:-:S02]  /*1490*/  UIADD3 UR13, UPT, UPT, UR13, 0x7e, URZ ;  /* 0x0000007e0d0d7890 */ /* 0x000fc4000fffe0ff */
[----:B------:R-:W-:Y:S02]  /*14a0*/  UIADD3 UR5, UPT, UPT, UR14, -0x1, URZ ;  /* 0xffffffff0e057890 */ /* 0x000fe4000fffe0ff */
[----:B------:R-:W-:-:S03]  /*14b0*/  UIADD3 UR7, UPT, UPT, UR15, -UR14, URZ ;  /* 0x8000000e0f077290 */ /* 0x000fc6000fffe0ff */
[----:B------:R-:W-:-:S04]  /*14c0*/  @UP1 UIADD3 UR5, UPT, UPT, UR14, URZ, URZ ;  /* 0x000000ff0e051290 */ /* 0x000fc8000fffe0ff */
[----:B--2---:R-:W-:-:S12]  /*14d0*/  UIADD3 UR5, UPT, UPT, UR5, 0x1, URZ ;  /* 0x0000000105057890 */ /* 0x004fd8000fffe0ff */
.L_x_35:
[----:B------:R-:W-:Y:S01]  /*14e0*/  UISETP.NE.AND UP0, UPT, UR37, URZ, UPT ;  /* 0x000000ff2500728c */ /* 0x000fe2000bf05270 */
[----:B------:R-:W1:Y:S08]  /*14f0*/  S2UR UR37, SR_CgaCtaId ;  /* 0x00000000002579c3 */ /* 0x000e700000008800 */
[----:B------:R-:W-:Y:S05]  /*1500*/  BRA.U UP0, `(.L_x_18) ;  /* 0x0000000100347547 */ /* 0x000fea000b800000 */
[----:B------:R-:W2:Y:S01]  /*1510*/  S2R R2, SR_CgaCtaId ;  /* 0x0000000000027919 */ /* 0x000ea20000008800 */
[----:B------:R-:W-:-:S04]  /*1520*/  MOV R3, 0x400 ;  /* 0x0000040000037802 */ /* 0x000fc80000000f00 */
[----:B--2---:R-:W-:Y:S02]  /*1530*/  LEA R3, R2, R3, 0x18 ;  /* 0x0000000302037211 */ /* 0x004fe400078ec0ff */
[----:B------:R-:W-:-:S03]  /*1540*/  SHF.L.U32 R2, R10, 0x1f, RZ ;  /* 0x0000001f0a027819 */ /* 0x000fc600000006ff */
[----:B------:R-:W-:-:S04]  /*1550*/  IMAD R3, R12, 0x8, R3 ;  /* 0x000000080c037824 */ /* 0x000fc800078e0203 */
[----:B------:R-:W2:Y:S02]  /*1560*/  SYNCS.PHASECHK.TRANS64.TRYWAIT P0, [R3+URZ+0xd0], R2 ;  /* 0x0000d002030075a7 */ /* 0x000ea400080011ff */
[----:B--2---:R-:W-:Y:S05]  /*1570*/  @!P0 BRA `(.L_x_19) ;  /* 0x0000009800308947 */ /* 0x004fea0003800000 */
.L_x_125:
[----:B------:R-:W-:Y:S01]  /*1580*/  VIADD R12, R12, 0x1 ;  /* 0x000000010c0c7836 */ /* 0x000fe20000000000 */
[----:B------:R2:W-:Y:S04]  /*1590*/  SYNCS.ARRIVE.TRANS64.A1T0 RZ, [R3+URZ+0xc0], RZ ;  /* 0x0000c0ff03ff79a7 */ /* 0x0005e800081000ff */
[----:B------:R-:W-:-:S04]  /*15a0*/  ISETP.NE.AND P0, PT, R12, 0x2, PT ;  /* 0x000000020c00780c */ /* 0x000fc80003f05270 */
[----:B------:R-:W-:Y:S02]  /*15b0*/  SEL R12, R12, RZ, P0 ;  /* 0x000000ff0c0c7207 */ /* 0x000fe40000000000 */
[----:B--2---:R-:W-:-:S04]  /*15c0*/  SEL R3, RZ, 0x1, P0 ;  /* 0x00000001ff037807 */ /* 0x004fc80000000000 */
[----:B------:R-:W-:-:S07]  /*15d0*/  LOP3.LUT R10, R10, R3, RZ, 0x3c, !PT ;  /* 0x000000030a0a7212 */ /* 0x000fce00078e3cff */
.L_x_18:
[----:B------:R-:W-:Y:S01]  /*15e0*/  UMOV UR4, 0x400 ;  /* 0x0000040000047882 */ /* 0x000fe20000000000 */
[----:B------:R-:W-:Y:S01]  /*15f0*/  SHF.L.U32 R2, R15, 0x1f, RZ ;  /* 0x0000001f0f027819 */ /* 0x000fe200000006ff */
[----:B-1----:R-:W-:Y:S01]  /*1600*/  ULEA UR4, UR37, UR4, 0x18 ;  /* 0x0000000425047291 */ /* 0x002fe2000f8ec0ff */
[----:B------:R-:W-:Y:S01]  /*1610*/  R2UR UR35, R21 ;  /* 0x00000000152372ca */ /* 0x000fe200000e0000 */
[----:B------:R-:W-:Y:S01]  /*1620*/  UISETP.GE.U32.AND UP0, UPT, UR13, 0x7f, UPT ;  /* 0x0000007f0d00788c */ /* 0x000fe2000bf06070 */
[----:B------:R-:W-:Y:S01]  /*1630*/  R2UR UR11, R20 ;  /* 0x00000000140b72ca */ /* 0x000fe200000e0000 */
[----:B------:R-:W-:Y:S01]  /*1640*/  ULEA UR8, UR6, UR4, 0x3 ;  /* 0x0000000406087291 */ /* 0x000fe2000f8e18ff */
[----:B------:R-:W-:-:S08]  /*1650*/  UMOV UR24, URZ ;  /* 0x000000ff00187c82 */ /* 0x000fd00008000000 */
[----:B------:R1:W2:Y:S01]  /*1660*/  SYNCS.PHASECHK.TRANS64.TRYWAIT P0, [UR8+0x18], R2 ;  /* 0x00001802ff0075a7 */ /* 0x0002a20008001108 */
[----:B------:R-:W-:Y:S02]  /*1670*/  USHF.L.U32 UR35, UR35, 0x7, URZ ;  /* 0x0000000723237899 */ /* 0x000fe400080006ff */
[----:B------:R-:W-:Y:S01]  /*1680*/  USHF.L.U32 UR11, UR11, 0x8, URZ ;  /* 0x000000080b0b7899 */ /* 0x000fe200080006ff */
[----:B------:R-:W-:Y:S11]  /*1690*/  BRA.U !UP0, `(.L_x_20) ;  /* 0x0000000108a87547 */ /* 0x000ff6000b800000 */
[----:B------:R-:W-:Y:S01]  /*16a0*/  UMOV UR16, URZ ;  /* 0x000000ff00107c82 */ /* 0x000fe20008000000 */
[----:B------:R-:W-:-:S05]  /*16b0*/  UMOV UR17, UR6 ;  /* 0x0000000600117c82 */ /* 0x000fca0008000000 */
.L_x_25:
[----:B-1----:R-:W-:Y:S01]  /*16c0*/  ULEA UR33, UR17, UR4, 0x3 ;  /* 0x0000000411217291 */ /* 0x002fe2000f8e18ff */
[----:B--2---:R-:W-:Y:S01]  /*16d0*/  @!P5 MOV R3, 0x6000 ;  /* 0x000060000003d802 */ /* 0x004fe20000000f00 */
[----:B--2---:R-:W-:Y:S10]  /*16e0*/  @P0 BRA `(.L_x_21) ;  /* 0x00000000000c0947 */ /* 0x004ff40003800000 */
[----:B------:R-:W-:-:S04]  /*16f0*/  SHF.L.U32 R5, R15, 0x1f, RZ ;  /* 0x0000001f0f057819 */ /* 0x000fc800000006ff */
[----:B------:R-:W2:Y:S02]  /*1700*/  SYNCS.PHASECHK.TRANS64.TRYWAIT P0, [UR33+0x18], R5 ;  /* 0x00001805ff0075a7 */ /* 0x000ea40008001121 */
[----:B--2---:R-:W-:Y:S05]  /*1710*/  @!P0 BRA `(.L_x_22) ;  /* 0x0000009400dc8947 */ /* 0x004fea0003800000 */
.L_x_21:
[----:B------:R2:W-:Y:S01]  /*1720*/  @!P5 SYNCS.ARRIVE.TRANS64 RZ, [UR33], R3 ;  /* 0x00000003ffffd9a7 */ /* 0x0005e20008000021 */
[----:B------:R-:W-:Y:S04]  /*1730*/  BSSY.RECONVERGENT B0, `(.L_x_23) ;  /* 0x0000003000007945 */ /* 0x000fe80003800200 */
[----:B------:R-:W-:Y:S05]  /*1740*/  @P4 BRA `(.L_x_24) ;  /* 0x0000000000044947 */ /* 0x000fea0003800000 */
[----:B------:R-:W-:Y:S05]  /*1750*/  BPT.TRAP 0x1 ;  /* 0x000000040000795c */ /* 0x000fea0000300000 */
.L_x_24:
[----:B------:R-:W-:Y:S05]  /*1760*/  BSYNC.RECONVERGENT B0 ;  /* 0x0000000000007941 */ /* 0x000fea0003800200 */
.L_x_23:
[----:B------:R-:W-:Y:S02]  /*1770*/  UIADD3 UR6, UPT, UPT, UR17, 0x1, URZ ;  /* 0x0000000111067890 */ /* 0x000fe4000fffe0ff */
[----:B------:R-:W-:Y:S02]  /*1780*/  ULEA UR32, UR17, UR4, 0xd ;  /* 0x0000000411207291 */ /* 0x000fe4000f8e68ff */
[----:B------:R-:W-:Y:S02]  /*1790*/  UISETP.NE.AND UP0, UPT, UR6, 0x3, UPT ;  /* 0x000000030600788c */ /* 0x000fe4000bf05270 */
[----:B------:R-:W-:Y:S02]  /*17a0*/  UIADD3 UR26, UP1, UPT, UR22, 0x80, URZ ;  /* 0x00000080161a7890 */ /* 0x000fe4000ff3e0ff */
[----:B------:R-:W-:Y:S02]  /*17b0*/  USEL UR9, URZ, 0x1, UP0 ;  /* 0x00000001ff097887 */ /* 0x000fe40008000000 */
[----:B------:R-:W-:-:S02]  /*17c0*/  USEL UR6, UR6, URZ, UP0 ;  /* 0x000000ff06067287 */ /* 0x000fc40008000000 */
[----:B------:R-:W-:Y:S02]  /*17d0*/  UIADD3 UR20, UP0, UPT, UR22, 0x180, URZ ;  /* 0x0000018016147890 */ /* 0x000fe4000ff1e0ff */
[----:B------:R-:W-:Y:S01]  /*17e0*/  ULEA UR8, UR6, UR4, 0x3 ;  /* 0x0000000406087291 */ /* 0x000fe2000f8e18ff */
[----:B------:R-:W-:Y:S01]  /*17f0*/  LOP3.LUT R15, R15, UR9, RZ, 0x3c, !PT ;  /* 0x000000090f0f7c12 */ /* 0x000fe2000f8e3cff */
[----:B------:R-:W-:Y:S02]  /*1800*/  USHF.L.U32 UR34, UR16, 0x6, URZ ;  /* 0x0000000610227899 */ /* 0x000fe400080006ff */
[----:B------:R-:W-:Y:S01]  /*1810*/  UIADD3.X UR27, UPT, UPT, URZ, UR23, URZ, UP1, !UPT ;  /* 0x00000017ff1b7290 */ /* 0x000fe20008ffe4ff */
[----:B-1----:R-:W-:Y:S01]  /*1820*/  SHF.L.U32 R2, R15, 0x1f, RZ ;  /* 0x0000001f0f027819 */ /* 0x002fe200000006ff */
[----:B------:R-:W-:Y:S02]  /*1830*/  UIADD3 UR32, UPT, UPT, UR32, 0xc400, URZ ;  /* 0x0000c40020207890 */ /* 0x000fe4000fffe0ff */
[----:B------:R-:W-:Y:S01]  /*1840*/  UIADD3.X UR21, UPT, UPT, URZ, UR23, URZ, UP0, !UPT ;  /* 0x00000017ff157290 */ /* 0x000fe200087fe4ff */
[----:B------:R1:W1:Y:S01]  /*1850*/  SYNCS.PHASECHK.TRANS64.TRYWAIT P0, [UR8+0x18], R2 ;  /* 0x00001802ff0075a7 */ /* 0x0002620008001108 */
[----:B------:R-:W-:Y:S01]  /*1860*/  ULEA UR8, UR17, UR4, 0xe ;  /* 0x0000000411087291 */ /* 0x000fe2000f8e70ff */
[----:B------:R-:W-:Y:S01]  /*1870*/  UMOV UR18, 0x0 ;  /* 0x0000000000127882 */ /* 0x000fe20000000000 */
[----:B------:R-:W-:-:S02]  /*1880*/  UMOV UR19, 0x10000000 ;  /* 0x1000000000137882 */ /* 0x000fc40000000000 */
[----:B------:R-:W-:Y:S01]  /*1890*/  UIADD3 UR8, UPT, UPT, UR8, 0x12400, URZ ;  /* 0x0001240008087890 */ /* 0x000fe2000fffe0ff */
[----:B------:R1:W-:Y:S01]  /*18a0*/  UTMALDG.3D [UR32], [UR26], desc[UR18] ;  /* 0x000012201a0075b4 */ /* 0x0003e20008011000 */
[----:B------:R-:W-:Y:S01]  /*18b0*/  UMOV UR12, UR36 ;  /* 0x00000024000c7c82 */ /* 0x000fe20008000000 */
[----:B------:R-:W-:Y:S01]  /*18c0*/  UMOV UR9, UR33 ;  /* 0x0000002100097c82 */ /* 0x000fe20008000000 */
[----:B------:R-:W-:Y:S01]  /*18d0*/  UMOV UR10, UR34 ;  /* 0x00000022000a7c82 */ /* 0x000fe20008000000 */
[----:B------:R-:W-:Y:S01]  /*18e0*/  UIADD3 UR16, UPT, UPT, UR16, 0x1, URZ ;  /* 0x0000000110107890 */ /* 0x000fe2000fffe0ff */
[----:B------:R-:W-:Y:S01]  /*18f0*/  UMOV UR24, UR5 ;  /* 0x0000000500187c82 */ /* 0x000fe20008000000 */
[----:B------:R-:W-:Y:S02]  /*1900*/  UMOV UR17, UR6 ;  /* 0x0000000600117c82 */ /* 0x000fe40008000000 */
[----:B------:R1:W-:Y:S01]  /*1910*/  UTMALDG.3D [UR8], [UR20], desc[UR18] ;  /* 0x00001208140075b4 */ /* 0x0003e20008011000 */
[----:B------:R-:W-:-:S09]  /*1920*/  UISETP.NE.AND UP0, UPT, UR16, UR5, UPT ;  /* 0x000000051000728c */ /* 0x000fd2000bf05270 */
[----:B------:R-:W-:Y:S05]  /*1930*/  BRA.U UP0, `(.L_x_25) ;  /* 0xfffffffd00607547 */ /* 0x000fea000b83ffff */
.L_x_20:
[----:B-1----:R-:W-:Y:S01]  /*1940*/  ULEA UR8, UR6, UR4, 0x3 ;  /* 0x0000000406087291 */ /* 0x002fe2000f8e18ff */
[----:B------:R-:W-:Y:S01]  /*1950*/  SHF.L.U32 R2, R15, 0x1f, RZ ;  /* 0x0000001f0f027819 */ /* 0x000fe200000006ff */
[----:B------:R-:W-:Y:S01]  /*1960*/  @!P1 SYNCS.ARRIVE.TRANS64.A1T0 RZ, [UR4+0x78], RZ ;  /* 0x000078ffffff99a7 */ /* 0x000fe20008100004 */
[----:B------:R-:W-:-:S06]  /*1970*/  UISETP.GT.AND UP0, UPT, UR15, UR14, UPT ;  /* 0x0000000e0f00728c */ /* 0x000fcc000bf04270 */
[----:B--2---:R1:W2:Y:S03]  /*1980*/  SYNCS.PHASECHK.TRANS64.TRYWAIT P0, [UR8+0x18], R2 ;  /* 0x00001802ff0075a7 */ /* 0x0042a60008001108 */
[----:B------:R-:W-:Y:S05]  /*1990*/  BRA.U !UP0, `(.L_x_26) ;  /* 0x0000000108ac7547 */ /* 0x000fea000b800000 */
[----:B------:R-:W-:Y:S01]  /*19a0*/  UIADD3 UR21, UPT, UPT, UR7, UR24, URZ ;  /* 0x0000001807157290 */ /* 0x000fe2000fffe0ff */
[----:B------:R-:W-:-:S11]  /*19b0*/  UMOV UR25, UR6 ;  /* 0x0000000600197c82 */ /* 0x000fd60008000000 */
.L_x_31:
[----:B-1----:R-:W-:Y:S01]  /*19c0*/  ULEA UR17, UR25, UR4, 0x3 ;  /* 0x0000000419117291 */ /* 0x002fe2000f8e18ff */
[----:B--2---:R-:W-:Y:S01]  /*19d0*/  @!P5 MOV R3, 0x6000 ;  /* 0x000060000003d802 */ /* 0x004fe20000000f00 */
[----:B--2---:R-:W-:Y:S10]  /*19e0*/  @P0 BRA `(.L_x_27) ;  /* 0x00000000000c0947 */ /* 0x004ff40003800000 */
[----:B------:R-:W-:-:S04]  /*19f0*/  SHF.L.U32 R5, R15, 0x1f, RZ ;  /* 0x0000001f0f057819 */ /* 0x000fc800000006ff */
[----:B------:R-:W2:Y:S02]  /*1a00*/  SYNCS.PHASECHK.TRANS64.TRYWAIT P0, [UR17+0x18], R5 ;  /* 0x00001805ff0075a7 */ /* 0x000ea40008001111 */
[----:B--2---:R-:W-:Y:S05]  /*1a10*/  @!P0 BRA `(.L_x_28) ;  /* 0x0000009400348947 */ /* 0x004fea0003800000 */
.L_x_27:
[----:B------:R2:W-:Y:S01]  /*1a20*/  @!P5 SYNCS.ARRIVE.TRANS64 RZ, [UR17], R3 ;  /* 0x00000003ffffd9a7 */ /* 0x0005e20008000011 */
[----:B------:R-:W-:Y:S04]  /*1a30*/  BSSY.RECONVERGENT B0, `(.L_x_29) ;  /* 0x0000003000007945 */ /* 0x000fe80003800200 */
[----:B------:R-:W-:Y:S05]  /*1a40*/  @P4 BRA `(.L_x_30) ;  /* 0x0000000000044947 */ /* 0x000fea0003800000 */
[----:B------:R-:W-:Y:S05]  /*1a50*/  BPT.TRAP 0x1 ;  /* 0x000000040000795c */ /* 0x000fea0000300000 */
.L_x_30:
[----:B------:R-:W-:Y:S05]  /*1a60*/  BSYNC.RECONVERGENT B0 ;  /* 0x0000000000007941 */ /* 0x000fea0003800200 */
.L_x_29:
        /* <DEDUP_REMOVED lines=10> */
[----:B------:R-:W-:Y:S01]  /*1b10*/  UIADD3 UR16, UPT, UPT, UR16, 0xc400, URZ ;  /* 0x0000c40010107890 */ /* 0x000fe2000fffe0ff */
[----:B-1----:R-:W-:Y:S01]  /*1b20*/  SHF.L.U32 R2, R15, 0x1f, RZ ;  /* 0x0000001f0f027819 */ /* 0x002fe200000006ff */
[----:B------:R-:W-:Y:S02]  /*1b30*/  UIADD3.X UR31, UPT, UPT, URZ, UR23, URZ, UP1, !UPT ;  /* 0x00000017ff1f7290 */ /* 0x000fe40008ffe4ff */
[----:B------:R-:W-:Y:S01]  /*1b40*/  UIADD3.X UR29, UPT, UPT, URZ, UR23, URZ, UP0, !UPT ;  /* 0x00000017ff1d7290 */ /* 0x000fe200087fe4ff */
[----:B------:R1:W1:Y:S01]  /*1b50*/  SYNCS.PHASECHK.TRANS64.TRYWAIT P0, [UR8+0x18], R2 ;  /* 0x00001802ff0075a7 */ /* 0x0002620008001108 */
[----:B------:R-:W-:Y:S01]  /*1b60*/  ULEA UR8, UR25, UR4, 0xe ;  /* 0x0000000419087291 */ /* 0x000fe2000f8e70ff */
[----:B------:R-:W-:Y:S01]  /*1b70*/  UMOV UR26, 0x0 ;  /* 0x00000000001a7882 */ /* 0x000fe20000000000 */
[----:B------:R-:W-:-:S02]  /*1b80*/  UMOV UR27, 0x10000000 ;  /* 0x10000000001b7882 */ /* 0x000fc40000000000 */
[----:B------:R-:W-:Y:S01]  /*1b90*/  UIADD3 UR8, UPT, UPT, UR8, 0x12400, URZ ;  /* 0x0001240008087890 */ /* 0x000fe2000fffe0ff */
[----:B------:R-:W-:Y:S01]  /*1ba0*/  UMOV UR19, UR35 ;  /* 0x0000002300137c82 */ /* 0x000fe20008000000 */
[----:B------:R-:W-:Y:S01]  /*1bb0*/  UMOV UR20, UR36 ;  /* 0x0000002400147c82 */ /* 0x000fe20008000000 */
[----:B------:R-:W-:Y:S01]  /*1bc0*/  UMOV UR12, UR36 ;  /* 0x00000024000c7c82 */ /* 0x000fe20008000000 */
[----:B------:R-:W-:Y:S01]  /*1bd0*/  UMOV UR9, UR17 ;  /* 0x0000001100097c82 */ /* 0x000fe20008000000 */
[----:B------:R-:W-:Y:S01]  /*1be0*/  UMOV UR10, UR18 ;  /* 0x00000012000a7c82 */ /* 0x000fe20008000000 */
[----:B------:R1:W-:Y:S01]  /*1bf0*/  UTMALDG.3D [UR16], [UR30], desc[UR26] ;  /* 0x00001a101e0075b4 */ /* 0x0003e20008011000 */
[----:B------:R-:W-:Y:S01]  /*1c00*/  UIADD3 UR24, UPT, UPT, UR24, 0x1, URZ ;  /* 0x0000000118187890 */ /* 0x000fe2000fffe0ff */
[----:B------:R-:W-:-:S03]  /*1c10*/  UMOV UR25, UR6 ;  /* 0x0000000600197c82 */ /* 0x000fc60008000000 */
[----:B------:R-:W-:Y:S01]  /*1c20*/  UISETP.NE.AND UP0, UPT, UR24, UR21, UPT ;  /* 0x000000151800728c */ /* 0x000fe2000bf05270 */
[----:B------:R1:W-:Y:S08]  /*1c30*/  UTMALDG.3D [UR8], [UR28], desc[UR26] ;  /* 0x00001a081c0075b4 */ /* 0x0003f00008011000 */
[----:B------:R-:W-:Y:S05]  /*1c40*/  BRA.U UP0, `(.L_x_31) ;  /* 0xfffffffd005c7547 */ /* 0x000fea000b83ffff */
.L_x_26:
[C---:B-1----:R-:W-:Y:S01]  /*1c50*/  LEA R2, R14.reuse, UR4, 0x3 ;  /* 0x000000040e027c11 */ /* 0x042fe2000f8e18ff */
[----:B------:R-:W-:Y:S01]  /*1c60*/  NOP ;  /* 0x0000000000007918 */ /* 0x000fe20000000000 */
[----:B--2---:R-:W-:Y:S02]  /*1c70*/  SHF.L.U32 R3, R13, 0x1f, RZ ;  /* 0x0000001f0d037819 */ /* 0x004fe400000006ff */
[----:B------:R-:W-:Y:S02]  /*1c80*/  LEA R4, R14, UR4, 0x4 ;  /* 0x000000040e047c11 */ /* 0x000fe4000f8e20ff */
[----:B------:R-:W1:Y:S02]  /*1c90*/  SYNCS.PHASECHK.TRANS64.TRYWAIT P0, [R2+URZ+0x80], R3 ;  /* 0x00008003020075a7 */ /* 0x000e6400080011ff */
[----:B-1----:R-:W-:Y:S05]  /*1ca0*/  @!P0 BRA `(.L_x_32) ;  /* 0x0000009000a88947 */ /* 0x002fea0003800000 */
.L_x_128:
[----:B------:R-:W2:Y:S01]  /*1cb0*/  LDS.128 R4, [R4+0xf0] ;  /* 0x0000f00004047984 */ /* 0x000ea20000000c00 */
[----:B---3--:R-:W-:Y:S01]  /*1cc0*/  ISETP.GE.AND P0, PT, R72, 0x1, PT ;  /* 0x000000014800780c */ /* 0x008fe20003f06270 */
[----:B-1----:R-:W-:Y:S01]  /*1cd0*/  VIADD R2, R2, 0x90 ;  /* 0x0000009002027836 */ /* 0x002fe20000000000 */
[----:B------:R-:W-:Y:S01]  /*1ce0*/  @!PT LDS RZ, [RZ] ;  /* 0x00000000fffff984 */ /* 0x000fe20000000800 */
[----:B------:R-:W-:Y:S01]  /*1cf0*/  @!PT LDS RZ, [RZ] ;  /* 0x00000000fffff984 */ /* 0x000fe20000000800 */
[----:B------:R-:W-:Y:S01]  /*1d00*/  @!PT LDS RZ, [RZ] ;  /* 0x00000000fffff984 */ /* 0x000fe20000000800 */
[----:B------:R-:W-:Y:S01]  /*1d10*/  @!PT LDS RZ, [RZ] ;  /* 0x00000000fffff984 */ /* 0x000fe20000000800 */
[----:B------:R1:W-:Y:S06]  /*1d20*/  MEMBAR.ALL.CTA ;  /* 0x0000000000007992 */ /* 0x0003ec0000008000 */
[----:B-1----:R-:W1:Y:S01]  /*1d30*/  FENCE.VIEW.ASYNC.S ;  /* 0x00000000000073c6 */ /* 0x002e620000000000 */
[----:B------:R-:W-:-:S04]  /*1d40*/  PRMT R2, RZ, 0x654, R2 ;  /* 0x00000654ff027816 */ /* 0x000fc80000000002 */
[----:B-1----:R1:W-:Y:S01]  /*1d50*/  SYNCS.ARRIVE.TRANS64.RED.A1T0 RZ, [R2+URZ], RZ ;  /* 0x000000ff02ff79a7 */ /* 0x0023e200081004ff */
[----:B--2---:R-:W-:-:S13]  /*1d60*/  LOP3.LUT P2, RZ, R6, 0x1, RZ, 0xc0, !PT ;  /* 0x0000000106ff7812 */ /* 0x004fda000784c0ff */
[----:B------:R-:W-:Y:S01]  /*1d70*/  @P2 SHF.R.U32.HI R3, RZ, 0x10, R5 ;  /* 0x00000010ff032819 */ /* 0x000fe20000011605 */
[----:B------:R-:W-:Y:S01]  /*1d80*/  VOTEU.ANY UP0, P2 ;  /* 0x0000000000ff7886 */ /* 0x000fe20001000100 */
[----:B------:R-:W-:Y:S02]  /*1d90*/  @P2 MOV R11, R4 ;  /* 0x00000004000b2202 */ /* 0x000fe40000000f00 */
[----:B------:R-:W-:Y:S02]  /*1da0*/  @P2 R2UR.BROADCAST UR8, R3 ;  /* 0x00000000030822ca */ /* 0x000fe400008e0000 */
[----:B------:R-:W-:-:S11]  /*1db0*/  @P2 LOP3.LUT R8, R5, 0xffff, RZ, 0xc0, !PT ;  /* 0x0000ffff05082812 */ /* 0x000fd600078ec0ff */
[----:B------:R-:W-:Y:S01]  /*1dc0*/  @UP0 UMOV UR36, UR8 ;  /* 0x0000000800240c82 */ /* 0x000fe20008000000 */
[----:B-1----:R-:W-:Y:S05]  /*1dd0*/  @!P0 BRA `(.L_x_33) ;  /* 0x0000000000b88947 */ /* 0x002fea0003800000 */
[----:B------:R-:W4:Y:S01]  /*1de0*/  LDC.64 R4, c[0x0][0xb18] ;  /* 0x0002c600ff047b82 */ /* 0x000f220000000a00 */
[----:B------:R-:W-:-:S07]  /*1df0*/  ISETP.NE.AND P3, PT, R72, 0x1, PT ;  /* 0x000000014800780c */ /* 0x000fce0003f65270 */
[----:B------:R-:W1:Y:S08]  /*1e00*/  LDC.64 R6, c[0x0][0xb10] ;  /* 0x0002c400ff067b82 */ /* 0x000e700000000a00 */
[----:B------:R-:W2:Y:S08]  /*1e10*/  LDC R16, c[0x0][0xb20] ;  /* 0x0002c800ff107b82 */ /* 0x000eb00000000800 */
[----:B------:R-:W3:Y:S01]  /*1e20*/  LDC R18, c[0x0][0xb0c] ;  /* 0x0002c300ff127b82 */ /* 0x000ee20000000800 */
[----:B----4-:R-:W-:Y:S01]  /*1e30*/  IMAD.HI.U32 R17, R0, R5, RZ ;  /* 0x0000000500117227 */ /* 0x010fe200078e00ff */
[----:B------:R-:W-:-:S03]  /*1e40*/  ISETP.NE.AND P0, PT, R4, 0x1, PT ;  /* 0x000000010400780c */ /* 0x000fc60003f05270 */
[----:B------:R-:W-:-:S03]  /*1e50*/  IMAD.HI.U32 R5, R8, R5, RZ ;  /* 0x0000000508057227 */ /* 0x000fc600078e00ff */
[----:B------:R-:W4:Y:S01]  /*1e60*/  LDC.64 R2, c[0x0][0xb28] ;  /* 0x0002ca00ff027b82 */ /* 0x000f220000000a00 */
[----:B-1----:R-:W-:-:S04]  /*1e70*/  IMAD.HI.U32 R20, R9, R6, RZ ;  /* 0x0000000609147227 */ /* 0x002fc800078e00ff */
[----:B------:R-:W-:Y:S01]  /*1e80*/  IMAD.HI.U32 R22, R11, R6, RZ ;  /* 0x000000060b167227 */ /* 0x000fe200078e00ff */
[----:B------:R-:W-:Y:S02]  /*1e90*/  SHF.R.U32.HI R20, RZ, R7, R20 ;  /* 0x00000007ff147219 */ /* 0x000fe40000011614 */
[-C--:B--2---:R-:W-:Y:S02]  /*1ea0*/  SHF.R.U32.HI R17, RZ, R16.reuse, R17 ;  /* 0x00000010ff117219 */ /* 0x084fe40000011611 */
[----:B------:R-:W-:Y:S02]  /*1eb0*/  SHF.R.U32.HI R5, RZ, R16, R5 ;  /* 0x00000010ff057219 */ /* 0x000fe40000011605 */
[----:B------:R-:W-:Y:S02]  /*1ec0*/  SEL R17, R0, R17, !P0 ;  /* 0x0000001100117207 */ /* 0x000fe40004000000 */
[----:B------:R-:W-:Y:S02]  /*1ed0*/  SHF.R.U32.HI R22, RZ, R7, R22 ;  /* 0x00000007ff167219 */ /* 0x000fe40000011616 */
[----:B---3--:R-:W-:-:S02]  /*1ee0*/  ISETP.NE.AND P1, PT, R18, 0x1, PT ;  /* 0x000000011200780c */ /* 0x008fc40003f25270 */
[----:B------:R-:W-:Y:S02]  /*1ef0*/  SEL R5, R8, R5, !P0 ;  /* 0x0000000508057207 */ /* 0x000fe40004000000 */
[----:B------:R-:W-:Y:S02]  /*1f00*/  SEL R19, R9, R20, !P1 ;  /* 0x0000001409137207 */ /* 0x000fe40004800000 */
[----:B------:R-:W-:Y:S01]  /*1f10*/  SEL R7, R11, R22, !P1 ;  /* 0x000000160b077207 */ /* 0x000fe20004800000 */
[----:B----4-:R-:W-:-:S04]  /*1f20*/  IMAD.HI.U32 R20, R17, R2, RZ ;  /* 0x0000000211147227 */ /* 0x010fc800078e00ff */
[----:B------:R-:W-:Y:S01]  /*1f30*/  IMAD.HI.U32 R6, R19, R2, RZ ;  /* 0x0000000213067227 */ /* 0x000fe200078e00ff */
[----:B------:R-:W-:-:S04]  /*1f40*/  @P3 SHF.R.U32.HI R17, RZ, R3, R20 ;  /* 0x00000003ff113219 */ /* 0x000fc80000011614 */
[----:B------:R-:W-:Y:S01]  /*1f50*/  @P3 SHF.R.U32.HI R19, RZ, R3, R6 ;  /* 0x00000003ff133219 */ /* 0x000fe20000011606 */
[----:B------:R-:W-:-:S04]  /*1f60*/  IMAD R17, R72, R17, RZ ;  /* 0x0000001148117224 */ /* 0x000fc800078e02ff */
[----:B------:R-:W-:Y:S01]  /*1f70*/  IMAD R6, R72, R19, RZ ;  /* 0x0000001348067224 */ /* 0x000fe200078e02ff */
[C---:B------:R-:W-:Y:S02]  /*1f80*/  ISETP.GE.AND P0, PT, R5.reuse, R17, PT ;  /* 0x000000110500720c */ /* 0x040fe40003f06270 */
[----:B------:R-:W-:Y:S02]  /*1f90*/  IADD3 R17, PT, PT, -R5, RZ, RZ ;  /* 0x000000ff05117210 */ /* 0x000fe40007ffe1ff */
[----:B------:R-:W-:Y:S01]  /*1fa0*/  ISETP.GE.OR P0, PT, R7, R6, P0 ;  /* 0x000000060700720c */ /* 0x000fe20000706670 */
[----:B------:R-:W-:-:S04]  /*1fb0*/  IMAD.HI.U32 R6, R5, R2, RZ ;  /* 0x0000000205067227 */ /* 0x000fc800078e00ff */
[----:B------:R-:W-:Y:S01]  /*1fc0*/  IMAD R8, R4, R17, R8 ;  /* 0x0000001104087224 */ /* 0x000fe200078e0208 */
[----:B------:R-:W-:-:S04]  /*1fd0*/  SHF.R.U32.HI R6, RZ, R3, R6 ;  /* 0x00000003ff067219 */ /* 0x000fc80000011606 */
[----:B------:R-:W-:-:S03]  /*1fe0*/  SEL R6, R5, R6, !P3 ;  /* 0x0000000605067207 */ /* 0x000fc60005800000 */
[----:B------:R-:W-:-:S04]  /*1ff0*/  @!P0 IMAD.HI.U32 R16, R7, R2, RZ ;  /* 0x0000000207108227 */ /* 0x000fc800078e00ff */
[----:B------:R-:W-:Y:S01]  /*2000*/  IMAD.MOV R2, RZ, RZ, -R6 ;  /* 0x000000ffff027224 */ /* 0x000fe200078e0a06 */
[----:B------:R-:W-:-:S03]  /*2010*/  @!P0 SHF.R.U32.HI R16, RZ, R3, R16 ;  /* 0x00000003ff108219 */ /* 0x000fc60000011610 */
[----:B------:R-:W-:Y:S01]  /*2020*/  IMAD R2, R72, R2, R5 ;  /* 0x0000000248027224 */ /* 0x000fe200078e0205 */
        /* <DEDUP_REMOVED lines=9> */
.L_x_33:
[----:B------:R-:W1:Y:S02]  /*20c0*/  LDCU UR8, c[0x0][0xb30] ;  /* 0x00016600ff0877ac */ /* 0x000e640008000800 */
[----:B-1----:R-:W-:-:S09]  /*20d0*/  UISETP.NE.AND UP0, UPT, UR8, 0x1, UPT ;  /* 0x000000010800788c */ /* 0x002fd2000bf05270 */
[----:B------:R-:W-:Y:S05]  /*20e0*/  BRA.U UP0, `(.L_x_34) ;  /* 0x0000000100407547 */ /* 0x000fea000b800000 */
[----:B------:R-:W1:Y:S08]  /*20f0*/  LDC.64 R4, c[0x0][0xb10] ;  /* 0x0002c400ff047b82 */ /* 0x000e700000000a00 */
[----:B------:R-:W2:Y:S08]  /*2100*/  LDC.64 R2, c[0x0][0xb18] ;  /* 0x0002c600ff027b82 */ /* 0x000eb00000000a00 */
[----:B------:R-:W3:Y:S08]  /*2110*/  LDC R6, c[0x0][0xb20] ;  /* 0x0002c800ff067b82 */ /* 0x000ef00000000800 */
[----:B------:R-:W4:Y:S01]  /*2120*/  LDC R16, c[0x0][0xb0c] ;  /* 0x0002c300ff107b82 */ /* 0x000f220000000800 */
[----:B-1----:R-:W-:-:S05]  /*2130*/  IMAD.HI.U32 R4, R11, R4, RZ ;  /* 0x000000040b047227 */ /* 0x002fca00078e00ff */
[----:B------:R-:W-:Y:S01]  /*2140*/  SHF.R.U32.HI R4, RZ, R5, R4 ;  /* 0x00000005ff047219 */ /* 0x000fe20000011604 */
[----:B--2---:R-:W-:Y:S01]  /*2150*/  IMAD.HI.U32 R3, R8, R3, RZ ;  /* 0x0000000308037227 */ /* 0x004fe200078e00ff */
[----:B------:R-:W-:-:S04]  /*2160*/  ISETP.NE.AND P0, PT, R2, 0x1, PT ;  /* 0x000000010200780c */ /* 0x000fc80003f05270 */
[----:B---3--:R-:W-:-:S04]  /*2170*/  SHF.R.U32.HI R3, RZ, R6, R3 ;  /* 0x00000006ff037219 */ /* 0x008fc80000011603 */
[----:B------:R-:W-:Y:S02]  /*2180*/  SEL R3, R8, R3, !P0 ;  /* 0x0000000308037207 */ /* 0x000fe40004000000 */
[----:B----4-:R-:W-:-:S04]  /*2190*/  ISETP.NE.AND P1, PT, R16, 0x1, PT ;  /* 0x000000011000780c */ /* 0x010fc80003f25270 */
[----:B------:R-:W-:-:S05]  /*21a0*/  SEL R4, R11, R4, !P1 ;  /* 0x000000040b047207 */ /* 0x000fca0004800000 */
[----:B------:R-:W-:Y:S02]  /*21b0*/  IMAD.IADD R5, R3, 0x1, -R4 ;  /* 0x0000000103057824 */ /* 0x000fe400078e0a04 */
[----:B------:R-:W-:Y:S02]  /*21c0*/  IMAD.IADD R3, R4, 0x1, -R3 ;  /* 0x0000000104037824 */ /* 0x000fe400078e0a03 */
[----:B------:R-:W-:Y:S02]  /*21d0*/  IMAD R11, R5, R16, R11 ;  /* 0x00000010050b7224 */ /* 0x000fe400078e020b */
[----:B------:R-:W-:-:S07]  /*21e0*/  IMAD R8, R3, R2, R8 ;  /* 0x0000000203087224 */ /* 0x000fce00078e0208 */
.L_x_34:
[----:B------:R-:W-:Y:S01]  /*21f0*/  VIADD R14, R14, 0x1 ;  /* 0x000000010e0e7836 */ /* 0x000fe20000000000 */
[----:B------:R-:W-:Y:S01]  /*2200*/  PLOP3.LUT P1, PT, PT, PT, PT, 0x80, 0x8 ;  /* 0x000000000008781c */ /* 0x000fe20003f2f070 */
[----:B------:R-:W-:Y:S02]  /*2210*/  IMAD.IADD R21, R11, 0x1, R170 ;  /* 0x000000010b157824 */ /* 0x000fe400078e02aa */
[----:B------:R-:W-:Y:S01]  /*2220*/  IMAD.IADD R20, R8, 0x1, R147 ;  /* 0x0000000108147824 */ /* 0x000fe200078e0293 */
[----:B------:R-:W-:-:S04]  /*2230*/  ISETP.NE.AND P0, PT, R14, 0x2, PT ;  /* 0x000000020e00780c */ /* 0x000fc80003f05270 */
[----:B------:R-:W-:Y:S02]  /*2240*/  SEL R2, RZ, 0x1, P0 ;  /* 0x00000001ff027807 */ /* 0x000fe40000000000 */
[----:B------:R-:W-:Y:S02]  /*2250*/  SEL R14, R14, RZ, P0 ;  /* 0x000000ff0e0e7207 */ /* 0x000fe40000000000 */
[----:B------:R-:W-:Y:S01]  /*2260*/  LOP3.LUT R13, R13, R2, RZ, 0x3c, !PT ;  /* 0x000000020d0d7212 */ /* 0x000fe200078e3cff */
[----:B------:R-:W-:Y:S06]  /*2270*/  @P2 BRA `(.L_x_35) ;  /* 0xfffffff000982947 */ /* 0x000fec000383ffff */
[----:B------:R-:W-:Y:S01]  /*2280*/  UIADD3 UR4, UPT, UPT, UR4, 0x18, URZ ;  /* 0x0000001804047890 */ /* 0x000fe2000fffe0ff */
[----:B------:R-:W-:-:S03]  /*2290*/  SHF.L.U32 R3, R15, 0x1f, RZ ;  /* 0x0000001f0f037819 */ /* 0x000fc600000006ff */
[----:B------:R-:W-:-:S09]  /*22a0*/  ULEA UR5, UR6, UR4, 0x3 ;  /* 0x0000000406057291 */ /* 0x000fd2000f8e18ff */
[----:B------:R-:W1:Y:S02]  /*22b0*/  SYNCS.PHASECHK.TRANS64.TRYWAIT P0, [UR5], R3 ;  /* 0x00000003ff0075a7 */ /* 0x000e640008001105 */
[----:B-1----:R-:W-:Y:S05]  /*22c0*/  @!P0 BRA `(.L_x_36) ;  /* 0x0000008c00348947 */ /* 0x002fea0003800000 */
.L_x_130:
[----:B------:R-:W-:-:S04]  /*22d0*/  UIADD3 UR6, UPT, UPT, UR6, 0x1, URZ ;  /* 0x0000000106067890 */ /* 0x000fc8000fffe0ff */
[----:B------:R-:W-:-:S04]  /*22e0*/  UISETP.NE.AND UP0, UPT, UR6, 0x3, UPT ;  /* 0x000000030600788c */ /* 0x000fc8000bf05270 */
[----:B------:R-:W-:Y:S02]  /*22f0*/  USEL UR7, URZ, 0x1, UP0 ;  /* 0x00000001ff077887 */ /* 0x000fe40008000000 */
[----:B------:R-:W-:-:S04]  /*2300*/  USEL UR6, UR6, URZ, UP0 ;  /* 0x000000ff06067287 */ /* 0x000fc80008000000 */
[----:B------:R-:W-:Y:S01]  /*2310*/  ULEA UR5, UR6, UR4, 0x3 ;  /* 0x0000000406057291 */ /* 0x000fe2000f8e18ff */
[----:B------:R-:W-:-:S04]  /*2320*/  LOP3.LUT R15, R15, UR7, RZ, 0x3c, !PT ;  /* 0x000000070f0f7c12 */ /* 0x000fc8000f8e3cff */
[----:B-1----:R-:W-:-:S04]  /*2330*/  SHF.L.U32 R3, R15, 0x1f, RZ ;  /* 0x0000001f0f037819 */ /* 0x002fc800000006ff */
[----:B------:R-:W1:Y:S02]  /*2340*/  SYNCS.PHASECHK.TRANS64.TRYWAIT P0, [UR5], R3 ;  /* 0x00000003ff0075a7 */ /* 0x000e640008001105 */
[----:B-1----:R-:W-:Y:S05]  /*2350*/  @!P0 BRA `(.L_x_37) ;  /* 0x0000008c00288947 */ /* 0x002fea0003800000 */
.L_x_132:
[----:B------:R-:W-:-:S04]  /*2360*/  UIADD3 UR6, UPT, UPT, UR6, 0x1, URZ ;  /* 0x0000000106067890 */ /* 0x000fc8000fffe0ff */
[----:B------:R-:W-:-:S04]  /*2370*/  UISETP.NE.AND UP0, UPT, UR6, 0x3, UPT ;  /* 0x000000030600788c */ /* 0x000fc8000bf05270 */
[----:B------:R-:W-:Y:S02]  /*2380*/  USEL UR5, URZ, 0x1, UP0 ;  /* 0x00000001ff057887 */ /* 0x000fe40008000000 */
[----:B------:R-:W-:-:S04]  /*2390*/  USEL UR6, UR6, URZ, UP0 ;  /* 0x000000ff06067287 */ /* 0x000fc80008000000 */
[----:B------:R-:W-:Y:S01]  /*23a0*/  ULEA UR6, UR6, UR4, 0x3 ;  /* 0x0000000406067291 */ /* 0x000fe2000f8e18ff */
[----:B-1----:R-:W-:-:S04]  /*23b0*/  LOP3.LUT R3, R15, UR5, RZ, 0x3c, !PT ;  /* 0x000000050f037c12 */ /* 0x002fc8000f8e3cff */
[----:B------:R-:W-:Y:S01]  /*23c0*/  SHF.L.U32 R3, R3, 0x1f, RZ ;  /* 0x0000001f03037819 */ /* 0x000fe200000006ff */
[----:B----4-:R-:W-:-:S07]  /*23d0*/  IMAD.U32 R0, RZ, RZ, UR6 ;  /* 0x00000006ff007e24 */ /* 0x010fce000f8e00ff */
.L_x_38:
[----:B-1----:R1:W2:Y:S02]  /*23e0*/  SYNCS.PHASECHK.TRANS64.TRYWAIT P0, [R0+URZ], R3 ;  /* 0x00000003000075a7 */ /* 0x0022a400080011ff */
[----:B--2---:R-:W-:Y:S05]  /*23f0*/  @!P0 NANOSLEEP.SYNCS 0x989680 ;  /* 0x009896800000895d */ /* 0x004fea0003900000 */
[----:B------:R-:W2:Y:S02]  /*2400*/  @!P0 SYNCS.PHASECHK.TRANS64 P0, [R0+URZ], R3 ;  /* 0x00000003000085a7 */ /* 0x000ea400080010ff */
[----:B--2---:R-:W-:Y:S05]  /*2410*/  @P0 EXIT ;  /* 0x000000000000094d */ /* 0x004fea0003800000 */
[----:B------:R-:W-:Y:S05]  /*2420*/  BRA `(.L_x_38) ;  /* 0xfffffffc00ec7947 */ /* 0x000fea000383ffff */
.L_x_17:
[----:B------:R-:W-:-:S04]  /*2430*/  UISETP.NE.AND UP1, UPT, UR37, URZ, UPT ;  /* 0x000000ff2500728c */ /* 0x000fc8000bf25270 */
[----:B------:R-:W-:-:S09]  /*2440*/  UISETP.NE.OR UP1, UPT, UR8, 0x1, UP1 ;  /* 0x000000010800788c */ /* 0x000fd20008f25670 */
[----:B------:R-:W-:Y:S05]  /*2450*/  BRA.U UP1, `(.L_x_39) ;  /* 0x0000000501487547 */ /* 0x000fea000b800000 */
[----:B------:R-:W-:Y:S01]  /*2460*/  ISETP.NE.AND P2, PT, R2, RZ, PT ;  /* 0x000000ff0200720c */ /* 0x000fe20003f45270 */
[----:B------:R-:W-:Y:S01]  /*2470*/  IMAD.MOV.U32 R12, RZ, RZ, 0x1 ;  /* 0x00000001ff0c7424 */ /* 0x000fe200078e00ff */
[----:B------:R-:W-:Y:S02]  /*2480*/  CS2R R10, SRZ ;  /* 0x00000000000a7805 */ /* 0x000fe4000001ff00 */
[----:B------:R-:W-:Y:S01]  /*2490*/  CS2R R8, SRZ ;  /* 0x0000000000087805 */ /* 0x000fe2000001ff00 */
[----:B------:R-:W-:Y:S01]  /*24a0*/  UMOV UR4, 0x400 ;  /* 0x0000040000047882 */ /* 0x000fe20000000000 */
[----:B------:R-:W-:Y:S01]  /*24b0*/  UMOV UR6, URZ ;  /* 0x000000ff00067c82 */ /* 0x000fe20008000000 */
[----:B------:R-:W-:-:S12]  /*24c0*/  ULEA UR37, UR37, UR4, 0x18 ;  /* 0x0000000425257291 */ /* 0x000fd8000f8ec0ff */
.L_x_43:
[----:B------:R-:W-:Y:S02]  /*24d0*/  LEA R0, R8, UR37, 0x3 ;  /* 0x0000002508007c11 */ /* 0x000fe4000f8e18ff */
[----:B------:R-:W-:-:S03]  /*24e0*/  SHF.L.U32 R5, R9, 0x1f, RZ ;  /* 0x0000001f09057819 */ /* 0x000fc600000006ff */
[----:B------:R-:W-:Y:S01]  /*24f0*/  VIADD R4, R0, 0xd0 ;  /* 0x000000d000047836 */ /* 0x000fe20000000000 */
[----:B------:R-:W1:Y:S02]  /*2500*/  SYNCS.PHASECHK.TRANS64.TRYWAIT P0, [R0+URZ+0xc0], R5 ;  /* 0x0000c005000075a7 */ /* 0x000e6400080011ff */
[----:B-1----:R-:W-:Y:S05]  /*2510*/  @!P0 BRA `(.L_x_40) ;  /* 0x0000008800d08947 */ /* 0x002fea0003800000 */
.L_x_133:
[----:B------:R-:W-:Y:S01]  /*2520*/  ULEA UR5, UR6, UR37, 0x3 ;  /* 0x0000002506057291 */ /* 0x000fe2000f8e18ff */
[----:B------:R-:W-:Y:S02]  /*2530*/  PRMT R4, RZ, 0x654, R4 ;  /* 0x00000654ff047816 */ /* 0x000fe40000000004 */
[----:B-1----:R-:W-:Y:S01]  /*2540*/  SHF.L.U32 R5, R12, 0x1f, RZ ;  /* 0x0000001f0c057819 */ /* 0x002fe200000006ff */
[----:B------:R-:W-:Y:S01]  /*2550*/  UIADD3 UR4, UPT, UPT, UR5, 0x80, URZ ;  /* 0x0000008005047890 */ /* 0x000fe2000fffe0ff */
[----:B------:R1:W-:Y:S05]  /*2560*/  SYNCS.ARRIVE.TRANS64.RED.A1T0 RZ, [R4+URZ], RZ ;  /* 0x000000ff04ff79a7 */ /* 0x0003ea00081004ff */
[----:B------:R-:W-:Y:S01]  /*2570*/  IMAD.U32 R7, RZ, RZ, UR4 ;  /* 0x00000004ff077e24 */ /* 0x000fe2000f8e00ff */
[----:B------:R-:W2:Y:S04]  /*2580*/  SYNCS.PHASECHK.TRANS64.TRYWAIT P0, [UR5+0x90], R5 ;  /* 0x00009005ff0075a7 */ /* 0x000ea80008001105 */
[----:B------:R-:W-:Y:S01]  /*2590*/  PRMT R6, R2, 0x654, R7 ;  /* 0x0000065402067816 */ /* 0x000fe20000000007 */
[----:B-1----:R-:W-:Y:S01]  /*25a0*/  @!P2 IMAD.MOV.U32 R4, RZ, RZ, 0x10 ;  /* 0x00000010ff04a424 */ /* 0x002fe200078e00ff */
[----:B--2---:R-:W-:Y:S06]  /*25b0*/  @!P0 BRA `(.L_x_41) ;  /* 0x0000008800bc8947 */ /* 0x004fec0003800000 */
.L_x_135:
[----:B------:R-:W-:Y:S01]  /*25c0*/  ULEA UR4, UR6, UR37, 0x4 ;  /* 0x0000002506047291 */ /* 0x000fe2000f8e20ff */
[----:B------:R-:W-:Y:S01]  /*25d0*/  SEL R3, R6, R3, !P2 ;  /* 0x0000000306037207 */ /* 0x000fe20005000000 */
[----:B------:R-:W-:Y:S01]  /*25e0*/  UIADD3 UR5, UPT, UPT, UR5, 0x80, URZ ;  /* 0x0000008005057890 */ /* 0x000fe2000fffe0ff */
[----:B-1----:R-:W-:Y:S01]  /*25f0*/  LEA R0, R11, UR37, 0x3 ;  /* 0x000000250b007c11 */ /* 0x002fe2000f8e18ff */
[----:B------:R-:W-:Y:S01]  /*2600*/  UIADD3 UR4, UPT, UPT, UR4, 0xf0, URZ ;  /* 0x000000f004047890 */ /* 0x000fe2000fffe0ff */
[----:B------:R-:W-:Y:S01]  /*2610*/  SHF.L.U32 R5, R10, 0x1f, RZ ;  /* 0x0000001f0a057819 */ /* 0x000fe200000006ff */
[----:B------:R1:W-:Y:S01]  /*2620*/  @!P2 SYNCS.ARRIVE.TRANS64.RED RZ, [R3+URZ], R4 ;  /* 0x0000000403ffa9a7 */ /* 0x0003e200080004ff */
[----:B------:R-:W-:Y:S01]  /*2630*/  UIADD3 UR6, UPT, UPT, UR6, 0x1, URZ ;  /* 0x0000000106067890 */ /* 0x000fe2000fffe0ff */
[----:B------:R-:W-:-:S03]  /*2640*/  VIADD R8, R8, 0x1 ;  /* 0x0000000108087836 */ /* 0x000fc60000000000 */
[----:B------:R-:W-:Y:S02]  /*2650*/  UISETP.NE.AND UP0, UPT, UR6, 0x2, UPT ;  /* 0x000000020600788c */ /* 0x000fe4000bf05270 */
[----:B------:R-:W-:Y:S06]  /*2660*/  UGETNEXTWORKID.BROADCAST [UR4], [UR5] ;  /* 0x00000000040073ca */ /* 0x000fec0008000100 */
[----:B------:R-:W-:Y:S01]  /*2670*/  USEL UR4, URZ, 0x1, UP0 ;  /* 0x00000001ff047887 */ /* 0x000fe20008000000 */
[----:B------:R-:W-:Y:S01]  /*2680*/  ISETP.NE.AND P0, PT, R8, 0x2, PT ;  /* 0x000000020800780c */ /* 0x000fe20003f05270 */
[----:B------:R-:W-:Y:S01]  /*2690*/  USEL UR6, UR6, URZ, UP0 ;  /* 0x000000ff06067287 */ /* 0x000fe20008000000 */
[----:B------:R-:W2:Y:S03]  /*26a0*/  SYNCS.PHASECHK.TRANS64.TRYWAIT P1, [R0+URZ+0x80], R5 ;  /* 0x00008005000075a7 */ /* 0x000ea600080211ff */
[----:B------:R-:W-:Y:S01]  /*26b0*/  LOP3.LUT R12, R12, UR4, RZ, 0x3c, !PT ;  /* 0x000000040c0c7c12 */ /* 0x000fe2000f8e3cff */
[----:B-12---:R-:W-:Y:S07]  /*26c0*/  @!P1 BRA `(.L_x_42) ;  /* 0x0000008800909947 */ /* 0x006fee0003800000 */
.L_x_136:
[C---:B------:R-:W-:Y:S01]  /*26d0*/  LEA R4, R11.reuse, UR37, 0x4 ;  /* 0x000000250b047c11 */ /* 0x040fe2000f8e20ff */
[----:B-1----:R-:W-:Y:S01]  /*26e0*/  VIADD R0, R0, 0x90 ;  /* 0x0000009000007836 */ /* 0x002fe20000000000 */
[----:B------:R-:W-:Y:S01]  /*26f0*/  SEL R8, R8, RZ, P0 ;  /* 0x000000ff08087207 */ /* 0x000fe20000000000 */
[----:B------:R-:W-:-:S03]  /*2700*/  VIADD R11, R11, 0x1 ;  /* 0x000000010b0b7836 */ /* 0x000fc60000000000 */
[----:B------:R-:W1:Y:S01]  /*2710*/  LDS.128 R4, [R4+0xf0] ;  /* 0x0000f00004047984 */ /* 0x000e620000000c00 */
[----:B------:R-:W-:Y:S02]  /*2720*/  PRMT R0, RZ, 0x654, R0 ;  /* 0x00000654ff007816 */ /* 0x000fe40000000000 */
[C---:B------:R-:W-:Y:S01]  /*2730*/  ISETP.NE.AND P1, PT, R11.reuse, 0x2, PT ;  /* 0x000000020b00780c */ /* 0x040fe20003f25270 */
[----:B------:R-:W-:Y:S01]  /*2740*/  @!PT LDS RZ, [RZ] ;  /* 0x00000000fffff984 */ /* 0x000fe20000000800 */
[----:B------:R-:W-:Y:S01]  /*2750*/  @!PT LDS RZ, [RZ] ;  /* 0x00000000fffff984 */ /* 0x000fe20000000800 */
[----:B------:R-:W-:Y:S01]  /*2760*/  @!PT LDS RZ, [RZ] ;  /* 0x00000000fffff984 */ /* 0x000fe20000000800 */
[----:B------:R-:W-:Y:S01]  /*2770*/  @!PT LDS RZ, [RZ] ;  /* 0x00000000fffff984 */ /* 0x000fe20000000800 */
[----:B------:R2:W-:Y:S06]  /*2780*/  MEMBAR.ALL.CTA ;  /* 0x0000000000007992 */ /* 0x0005ec0000008000 */
[----:B--2---:R-:W2:Y:S01]  /*2790*/  FENCE.VIEW.ASYNC.S ;  /* 0x00000000000073c6 */ /* 0x004ea20000000000 */
[----:B------:R-:W-:Y:S01]  /*27a0*/  SEL R11, R11, RZ, P1 ;  /* 0x000000ff0b0b7207 */ /* 0x000fe20000800000 */
[----:B--2---:R2:W-:Y:S01]  /*27b0*/  SYNCS.ARRIVE.TRANS64.RED.A1T0 RZ, [R0+URZ], RZ ;  /* 0x000000ff00ff79a7 */ /* 0x0045e200081004ff */
[----:B-1----:R-:W-:-:S02]  /*27c0*/  LOP3.LUT P3, RZ, R6, 0x1, RZ, 0xc0, !PT ;  /* 0x0000000106ff7812 */ /* 0x002fc4000786c0ff */
[----:B------:R-:W-:-:S04]  /*27d0*/  SEL R5, RZ, 0x1, P1 ;  /* 0x00000001ff057807 */ /* 0x000fc80000800000 */
[----:B------:R-:W-:Y:S02]  /*27e0*/  LOP3.LUT R10, R10, R5, RZ, 0x3c, !PT ;  /* 0x000000050a0a7212 */ /* 0x000fe400078e3cff */
[----:B--2---:R-:W-:-:S04]  /*27f0*/  SEL R0, RZ, 0x1, P0 ;  /* 0x00000001ff007807 */ /* 0x004fc80000000000 */
[----:B------:R-:W-:Y:S01]  /*2800*/  LOP3.LUT R9, R9, R0, RZ, 0x3c, !PT ;  /* 0x0000000009097212 */ /* 0x000fe200078e3cff */
[----:B------:R-:W-:Y:S06]  /*2810*/  @P3 BRA `(.L_x_43) ;  /* 0xfffffffc002c3947 */ /* 0x000fec000383ffff */
[----:B------:R-:W-:Y:S01]  /*2820*/  ULEA UR5, UR6, UR37, 0x3 ;  /* 0x0000002506057291 */ /* 0x000fe2000f8e18ff */
[----:B------:R-:W-:-:S08]  /*2830*/  SHF.L.U32 R3, R12, 0x1f, RZ ;  /* 0x0000001f0c037819 */ /* 0x000fd000000006ff */
[----:B------:R-:W1:Y:S02]  /*2840*/  SYNCS.PHASECHK.TRANS64 P0, [UR5+0x90], R3 ;  /* 0x00009003ff0075a7 */ /* 0x000e640008001005 */
[----:B-1----:R-:W-:Y:S05]  /*2850*/  @P0 BRA `(.L_x_44) ;  /* 0x0000000000080947 */ /* 0x002fea0003800000 */
[----:B------:R-:W1:Y:S02]  /*2860*/  SYNCS.PHASECHK.TRANS64.TRYWAIT P0, [UR5+0x90], R3 ;  /* 0x00009003ff0075a7 */ /* 0x000e640008001105 */
[----:B-1----:R-:W-:Y:S05]  /*2870*/  @!P0 BRA `(.L_x_45) ;  /* 0x0000008800388947 */ /* 0x002fea0003800000 */
.L_x_44:
[----:B------:R-:W-:-:S04]  /*2880*/  UIADD3 UR4, UPT, UPT, UR6, 0x1, URZ ;  /* 0x0000000106047890 */ /* 0x000fc8000fffe0ff */
[----:B------:R-:W-:-:S04]  /*2890*/  UISETP.NE.AND UP0, UPT, UR4, 0x2, UPT ;  /* 0x000000020400788c */ /* 0x000fc8000bf05270 */
[----:B------:R-:W-:Y:S02]  /*28a0*/  USEL UR7, URZ, 0x1, UP0 ;  /* 0x00000001ff077887 */ /* 0x000fe40008000000 */
[----:B------:R-:W-:-:S04]  /*28b0*/  USEL UR4, UR4, URZ, UP0 ;  /* 0x000000ff04047287 */ /* 0x000fc80008000000 */
[----:B------:R-:W-:Y:S01]  /*28c0*/  ULEA UR4, UR4, UR37, 0x3 ;  /* 0x0000002504047291 */ /* 0x000fe2000f8e18ff */
[----:B-1----:R-:W-:-:S04]  /*28d0*/  LOP3.LUT R3, R12, UR7, RZ, 0x3c, !PT ;  /* 0x000000070c037c12 */ /* 0x002fc8000f8e3cff */
[----:B------:R-:W-:-:S04]  /*28e0*/  SHF.L.U32 R0, R3, 0x1f, RZ ;  /* 0x0000001f03007819 */ /* 0x000fc800000006ff */
[----:B------:R-:W1:Y:S02]  /*28f0*/  SYNCS.PHASECHK.TRANS64 P0, [UR4+0x90], R0 ;  /* 0x00009000ff0075a7 */ /* 0x000e640008001004 */
[----:B-1----:R-:W-:Y:S05]  /*2900*/  @P0 EXIT ;  /* 0x000000000000094d */ /* 0x002fea0003800000 */
[----:B------:R-:W-:Y:S02]  /*2910*/  SHF.L.U32 R3, R3, 0x1f, RZ ;  /* 0x0000001f03037819 */ /* 0x000fe400000006ff */
[----:B------:R-:W-:-:S07]  /*2920*/  MOV R0, UR4 ;  /* 0x0000000400007c02 */ /* 0x000fce0008000f00 */
.L_x_46:
[----:B-1----:R1:W2:Y:S02]  /*2930*/  SYNCS.PHASECHK.TRANS64.TRYWAIT P0, [R0+URZ+0x90], R3 ;  /* 0x00009003000075a7 */ /* 0x0022a400080011ff */
[----:B--2---:R-:W-:Y:S05]  /*2940*/  @!P0 NANOSLEEP.SYNCS 0x989680 ;  /* 0x009896800000895d */ /* 0x004fea0003900000 */
[----:B------:R-:W2:Y:S02]  /*2950*/  @!P0 SYNCS.PHASECHK.TRANS64 P0, [R0+URZ+0x90], R3 ;  /* 0x00009003000085a7 */ /* 0x000ea400080010ff */
[----:B--2---:R-:W-:Y:S05]  /*2960*/  @P0 EXIT ;  /* 0x000000000000094d */ /* 0x004fea0003800000 */
[----:B------:R-:W-:Y:S05]  /*2970*/  BRA `(.L_x_46) ;  /* 0xfffffffc00ec7947 */ /* 0x000fea000383ffff */
.L_x_39:
[----:B------:R-:W-:-:S09]  /*2980*/  UISETP.NE.AND UP1, UPT, UR8, URZ, UPT ;  /* 0x000000ff0800728c */ /* 0x000fd2000bf25270 */
[----:B------:R-:W-:Y:S05]  /*2990*/  BRA.U UP1, `(.L_x_47) ;  /* 0x0000000d01347547 */ /* 0x000fea000b800000 */
[----:B------:R-:W-:Y:S01]  /*29a0*/  UMOV UR4, 0x40 ;  /* 0x0000004000047882 */ /* 0x000fe20000000000 */
[----:B------:R-:W-:Y:S01]  /*29b0*/  NOP ;  /* 0x0000000000007918 */ /* 0x000fe20000000000 */
[----:B------:R-:W-:Y:S01]  /*29c0*/  ULEA UR4, UR37, UR4, 0x18 ;  /* 0x0000000425047291 */ /* 0x000fe2000f8ec0ff */
[----:B------:R-:W-:Y:S02]  /*29d0*/  UMOV UR5, 0x400 ;  /* 0x0000040000057882 */ /* 0x000fe40000000000 */
[----:B------:R-:W-:-:S06]  /*29e0*/  ULEA UR37, UR37, UR5, 0x18 ;  /* 0x0000000525257291 */ /* 0x000fcc000f8ec0ff */
[----:B------:R-:W1:Y:S02]  /*29f0*/  LDS.U8 R0, [UR4+0x1c] ;  /* 0x00001c04ff007984 */ /* 0x000e640008000000 */
[----:B-1----:R-:W-:-:S13]  /*2a00*/  ISETP.NE.AND P0, PT, R0, RZ, PT ;  /* 0x000000ff0000720c */ /* 0x002fda0003f05270 */
[----:B------:R-:W-:Y:S05]  /*2a10*/  @P0 BRA `(.L_x_48) ;  /* 0x0000000000580947 */ /* 0x000fea0003800000 */
[----:B------:R-:W-:-:S13]  /*2a20*/  ELECT P0, URZ, PT ;  /* 0x0000000000ff782f */ /* 0x000fda0003800000 */
[----:B------:R-:W-:Y:S05]  /*2a30*/  @!P0 BRA `(.L_x_49) ;  /* 0x0000000000608947 */ /* 0x000fea0003800000 */
[----:B------:R-:W-:Y:S01]  /*2a40*/  UMOV UR5, 0x10 ;  /* 0x0000001000057882 */ /* 0x000fe20000000000 */
[----:B------:R-:W-:Y:S01]  /*2a50*/  HFMA2 R0, -RZ, RZ, 0, 5.9604644775390625e-08 ;  /* 0x00000001ff007431 */ /* 0x000fe200000001ff */
[----:B------:R-:W-:-:S03]  /*2a60*/  MOV R2, 0xffff ;  /* 0x0000ffff00027802 */ /* 0x000fc60000000f00 */
[----:B------:R-:W-:Y:S04]  /*2a70*/  DEPBAR.LE SB1, 0x36 ;  /* 0x00009d800000791a */ /* 0x000fe80000000000 */
[----:B------:R-:W1:Y:S02]  /*2a80*/  UTCATOMSWS.FIND_AND_SET.ALIGN UP0, UR5, UR5 ;  /* 0x00000005000575e3 */ /* 0x000e640008000800 */
[----:B-1----:R-:W-:Y:S01]  /*2a90*/  MOV R3, UR5 ;  /* 0x0000000500037c02 */ /* 0x002fe20008000f00 */
[----:B------:R-:W-:Y:S06]  /*2aa0*/  BRA.U UP0, `(.L_x_50) ;  /* 0x0000000100187547 */ /* 0x000fec000b800000 */
.L_x_51:
[----:B------:R-:W-:Y:S05]  /*2ab0*/  NANOSLEEP 0x64 ;  /* 0x000000640000795d */ /* 0x000fea0003800000 */
[----:B------:R-:W-:-:S05]  /*2ac0*/  UMOV UR5, 0x10 ;  /* 0x0000001000057882 */ /* 0x000fca0000000000 */
[----:B------:R-:W-:Y:S04]  /*2ad0*/  DEPBAR.LE SB1, 0x36 ;  /* 0x00009d800000791a */ /* 0x000fe80000000000 */
[----:B------:R-:W1:Y:S02]  /*2ae0*/  UTCATOMSWS.FIND_AND_SET.ALIGN UP0, UR5, UR5 ;  /* 0x00000005000575e3 */ /* 0x000e640008000800 */
[----:B-1----:R-:W-:Y:S01]  /*2af0*/  MOV R3, UR5 ;  /* 0x0000000500037c02 */ /* 0x002fe20008000f00 */
[----:B------:R-:W-:Y:S05]  /*2b00*/  BRA.U !UP0, `(.L_x_51) ;  /* 0xfffffffd08e87547 */ /* 0x000fea000b83ffff */
.L_x_50:
[-C--:B------:R-:W-:Y:S02]  /*2b10*/  SHF.L.U32 R2, R2, R3.reuse, RZ ;  /* 0x0000000302027219 */ /* 0x080fe400000006ff */
[----:B------:R-:W-:Y:S01]  /*2b20*/  SHF.L.U32 R0, R0, R3, RZ ;  /* 0x0000000300007219 */ /* 0x000fe200000006ff */
[----:B------:R-:W-:Y:S02]  /*2b30*/  IMAD.SHL.U32 R3, R3, 0x20, RZ ;  /* 0x0000002003037824 */ /* 0x000fe400078e00ff */
[----:B------:R1:W-:Y:S04]  /*2b40*/  ATOMS.OR RZ, [UR4+0x14], R2 ;  /* 0x00001402ffff798c */ /* 0x0003e8000b000004 */
[----:B------:R1:W-:Y:S04]  /*2b50*/  ATOMS.OR RZ, [UR4+0x18], R0 ;  /* 0x00001800ffff798c */ /* 0x0003e8000b000004 */
[----:B------:R1:W-:Y:S01]  /*2b60*/  STS [UR37+0x110], R3 ;  /* 0x00011003ff007988 */ /* 0x0003e20008000825 */
[----:B------:R-:W-:Y:S05]  /*2b70*/  BRA `(.L_x_49) ;  /* 0x0000000000107947 */ /* 0x000fea0003800000 */
.L_x_48:
[----:B------:R-:W-:Y:S02]  /*2b80*/  MOV R0, 0xffffffff ;  /* 0xffffffff00007802 */ /* 0x000fe40000000f00 */
[----:B------:R-:W-:-:S03]  /*2b90*/  MOV R2, 0x2bc0 ;  /* 0x00002bc000027802 */ /* 0x000fc60000000f00 */
[----:B------:R1:W-:Y:S04]  /*2ba0*/  STS [UR37+0x110], R0 ;  /* 0x00011000ff007988 */ /* 0x0003e80008000825 */
[----:B-1-3-5:R-:W-:Y:S05]  /*2bb0*/  CALL.REL.NOINC `($__internal_1_$__cuda_sm10x_tcgen05_guardrail_trap_phase_invalid_during_alloc) ;  /* 0x0000008c004c7944 */ /* 0x02afea0003c00000 */
.L_x_49:
[----:B------:R-:W-:Y:S05]  /*2bc0*/  WARPSYNC.ALL ;  /* 0x0000000000007948 */ /* 0x000fea0003800000 */
[----:B------:R-:W2:Y:S01]  /*2bd0*/  S2UR UR6, SR_CgaCtaId ;  /* 0x00000000000679c3 */ /* 0x000ea20000008800 */
[----:B------:R-:W-:Y:S01]  /*2be0*/  UMOV UR4, 0x400 ;  /* 0x0000040000047882 */ /* 0x000fe20000000000 */
[----:B------:R-:W-:-:S06]  /*2bf0*/  NOP ;  /* 0x0000000000007918 */ /* 0x000fcc0000000000 */
[----:B------:R-:W-:Y:S06]  /*2c00*/  BAR.ARV 0x6, 0xa0 ;  /* 0x0182800000007b1d */ /* 0x000fec0000002000 */
[----:B------:R-:W4:Y:S01]  /*2c10*/  LDCU UR7, c[0x0][0x38c] ;  /* 0x00007180ff0777ac */ /* 0x000f220008000800 */
[----:B------:R-:W-:Y:S01]  /*2c20*/  IMAD.MOV.U32 R11, RZ, RZ, 0x1 ;  /* 0x00000001ff0b7424 */ /* 0x000fe200078e00ff */
[----:B------:R-:W-:Y:S01]  /*2c30*/  CS2R R8, SRZ ;  /* 0x0000000000087805 */ /* 0x000fe2000001ff00 */
[----:B------:R-:W-:Y:S01]  /*2c40*/  IMAD.MOV.U32 R10, RZ, RZ, RZ ;  /* 0x000000ffff0a7224 */ /* 0x000fe200078e00ff */
[----:B------:R-:W-:Y:S01]  /*2c50*/  UMOV UR18, URZ ;  /* 0x000000ff00127c82 */ /* 0x000fe20008000000 */
[----:B------:R-:W-:Y:S01]  /*2c60*/  UMOV UR17, URZ ;  /* 0x000000ff00117c82 */ /* 0x000fe20008000000 */
[----:B------:R-:W-:Y:S01]  /*2c70*/  UMOV UR22, 0x0 ;  /* 0x0000000000167882 */ /* 0x000fe20000000000 */
[----:B------:R-:W-:Y:S01]  /*2c80*/  UMOV UR23, 0x8400490 ;  /* 0x0840049000177882 */ /* 0x000fe20000000000 */
[----:B------:R-:W-:Y:S01]  /*2c90*/  UMOV UR20, 0x0 ;  /* 0x0000000000147882 */ /* 0x000fe20000000000 */
[----:B------:R-:W-:Y:S01]  /*2ca0*/  UMOV UR21, 0x8400490 ;  /* 0x0840049000157882 */ /* 0x000fe20000000000 */
[----:B--2---:R-:W-:Y:S01]  /*2cb0*/  ULEA UR6, UR6, UR4, 0x18 ;  /* 0x0000000406067291 */ /* 0x004fe2000f8ec0ff */
[----:B------:R-:W2:Y:S03]  /*2cc0*/  LDCU UR4, c[0x0][0x38c] ;  /* 0x00007180ff0477ac */ /* 0x000ea60008000800 */
[----:B------:R-:W-:-:S02]  /*2cd0*/  UIADD3 UR11, UPT, UPT, UR6, 0xc400, URZ ;  /* 0x0000c400060b7890 */ /* 0x000fc4000fffe0ff */
[----:B----4-:R-:W-:-:S03]  /*2ce0*/  UIADD3 UR7, UPT, UPT, UR7, 0x3f, URZ ;  /* 0x0000003f07077890 */ /* 0x010fc6000fffe0ff */
[----:B-1----:R-:W1:Y:S01]  /*2cf0*/  LDS R0, [UR6+0x110] ;  /* 0x00011006ff007984 */ /* 0x002e620008000800 */
[----:B------:R-:W-:Y:S02]  /*2d00*/  UIADD3 UR12, UPT, UPT, UR6, 0x12400, URZ ;  /* 0x00012400060c7890 */ /* 0x000fe4000fffe0ff */
[----:B------:R-:W-:Y:S02]  /*2d10*/  USHF.R.S32.HI UR5, URZ, 0x1f, UR7 ;  /* 0x0000001fff057899 */ /* 0x000fe40008011407 */
[----:B------:R-:W-:Y:S02]  /*2d20*/  USHF.R.U32.HI UR11, URZ, 0x4, UR11 ;  /* 0x00000004ff0b7899 */ /* 0x000fe4000801160b */
[----:B------:R-:W-:Y:S02]  /*2d30*/  ULEA.HI UR5, UR5, UR7, URZ, 0x6 ;  /* 0x0000000705057291 */ /* 0x000fe4000f8f30ff */
[----:B------:R-:W-:Y:S02]  /*2d40*/  USHF.R.U32.HI UR12, URZ, 0x4, UR12 ;  /* 0x00000004ff0c7899 */ /* 0x000fe4000801160c */
[----:B------:R-:W-:-:S02]  /*2d50*/  USHF.R.S32.HI UR5, URZ, 0x6, UR5 ;  /* 0x00000006ff057899 */ /* 0x000fc40008011405 */
[----:B------:R-:W-:Y:S02]  /*2d60*/  ULOP3.LUT UR11, UR11, 0x3fff, URZ, 0xc0, !UPT ;  /* 0x00003fff0b0b7892 */ /* 0x000fe4000f8ec0ff */
[----:B------:R-:W-:Y:S02]  /*2d70*/  UISETP.LT.AND UP0, UPT, UR5, 0x1, UPT ;  /* 0x000000010500788c */ /* 0x000fe4000bf01270 */
[----:B------:R-:W-:Y:S02]  /*2d80*/  ULOP3.LUT UR12, UR12, 0x3fff, URZ, 0xc0, !UPT ;  /* 0x00003fff0c0c7892 */ /* 0x000fe4000f8ec0ff */
[----:B------:R-:W-:Y:S02]  /*2d90*/  USEL UR10, UR5, 0x1, !UP0 ;  /* 0x00000001050a7887 */ /* 0x000fe4000c000000 */
[----:B------:R-:W-:Y:S02]  /*2da0*/  ULOP3.LUT UR11, UR11, 0x10000, URZ, 0xfc, !UPT ;  /* 0x000100000b0b7892 */ /* 0x000fe4000f8efcff */
[----:B------:R-:W-:-:S02]  /*2db0*/  ULOP3.LUT UR12, UR12, 0x10000, URZ, 0xfc, !UPT ;  /* 0x000100000c0c7892 */ /* 0x000fc4000f8efcff */
[----:B------:R-:W-:Y:S02]  /*2dc0*/  UIADD3 UR10, UPT, UPT, -UR10, URZ, URZ ;  /* 0x000000ff0a0a7290 */ /* 0x000fe4000fffe1ff */
[----:B--2---:R-:W-:Y:S01]  /*2dd0*/  UISETP.GE.AND UP3, UPT, UR4, 0x1, UPT ;  /* 0x000000010400788c */ /* 0x004fe2000bf66270 */
[----:B-1----:R-:W-:-:S15]  /*2de0*/  R2UR UR19, R0 ;  /* 0x00000000001372ca */ /* 0x002fde00000e0000 */
.L_x_58:
[----:B------:R-:W-:Y:S02]  /*2df0*/  LEA R0, R10, UR6, 0x3 ;  /* 0x000000060a007c11 */ /* 0x000fe4000f8e18ff */
[----:B------:R-:W-:Y:S02]  /*2e00*/  SHF.L.U32 R5, R9, 0x1f, RZ ;  /* 0x0000001f09057819 */ /* 0x000fe400000006ff */
[----:B------:R-:W-:Y:S01]  /*2e10*/  PLOP3.LUT P0, PT, PT, PT, UP3, 0x80, 0x8 ;  /* 0x000000000008781c */ /* 0x000fe20003f0f038 */
[----:B------:R-:W-:Y:S01]  /*2e20*/  VIADD R3, R0, 0x90 ;  /* 0x0000009000037836 */ /* 0x000fe20000000000 */
[----:B-1----:R-:W1:Y:S02]  /*2e30*/  SYNCS.PHASECHK.TRANS64.TRYWAIT P1, [R0+URZ+0x80], R5 ;  /* 0x00008005000075a7 */ /* 0x002e6400080211ff */
[----:B-1--4-:R-:W-:Y:S09]  /*2e40*/  @!P1 BRA `(.L_x_52) ;  /* 0x0000008000dc9947 */ /* 0x012ff20003800000 */
.L_x_138:
[----:B------:R-:W-:Y:S01]  /*2e50*/  LEA R4, R10, UR6, 0x4 ;  /* 0x000000060a047c11 */ /* 0x000fe2000f8e20ff */
[----:B------:R-:W-:Y:S01]  /*2e60*/  @UP3 ULEA UR4, UR17, UR6, 0x3 ;  /* 0x0000000611043291 */ /* 0x000fe2000f8e18ff */
[----:B------:R-:W-:Y:S01]  /*2e70*/  PLOP3.LUT P2, PT, PT, PT, PT, 0x80, 0x8 ;  /* 0x000000000008781c */ /* 0x000fe20003f4f070 */
[----:B------:R-:W-:Y:S01]  /*2e80*/  ULEA UR8, UR18, UR6, 0x3 ;  /* 0x0000000612087291 */ /* 0x000fe2000f8e18ff */
[----:B------:R-:W-:Y:S01]  /*2e90*/  PRMT R3, RZ, 0x654, R3 ;  /* 0x00000654ff037816 */ /* 0x000fe20000000003 */
[----:B------:R-:W-:Y:S01]  /*2ea0*/  ULEA UR9, UR18, UR19, 0x8 ;  /* 0x0000001312097291 */ /* 0x000fe2000f8e40ff */
[----:B-1----:R-:W1:Y:S01]  /*2eb0*/  LDS.128 R4, [R4+0xf0] ;  /* 0x0000f00004047984 */ /* 0x002e620000000c00 */
[----:B------:R-:W-:Y:S02]  /*2ec0*/  @P0 SHF.L.U32 R2, R8, 0x1f, RZ ;  /* 0x0000001f08020819 */ /* 0x000fe400000006ff */
[----:B------:R-:W-:Y:S01]  /*2ed0*/  SHF.L.U32 R0, R11, 0x1f, RZ ;  /* 0x0000001f0b007819 */ /* 0x000fe200000006ff */
[----:B------:R-:W-:Y:S01]  /*2ee0*/  @!PT LDS RZ, [RZ] ;  /* 0x00000000fffff984 */ /* 0x000fe20000000800 */
[----:B------:R-:W-:Y:S01]  /*2ef0*/  @!PT LDS RZ, [RZ] ;  /* 0x00000000fffff984 */ /* 0x000fe20000000800 */
[----:B------:R-:W-:Y:S01]  /*2f00*/  @!PT LDS RZ, [RZ] ;  /* 0x00000000fffff984 */ /* 0x000fe20000000800 */
[----:B------:R-:W-:Y:S01]  /*2f10*/  @!PT LDS RZ, [RZ] ;  /* 0x00000000fffff984 */ /* 0x000fe20000000800 */
[----:B------:R2:W-:Y:S06]  /*2f20*/  MEMBAR.ALL.CTA ;  /* 0x0000000000007992 */ /* 0x0005ec0000008000 */
[----:B--2---:R-:W2:Y:S02]  /*2f30*/  FENCE.VIEW.ASYNC.S ;  /* 0x00000000000073c6 */ /* 0x004ea40000000000 */
[----:B--2---:R2:W-:Y:S01]  /*2f40*/  SYNCS.ARRIVE.TRANS64.RED.A1T0 RZ, [R3+URZ], RZ ;  /* 0x000000ff03ff79a7 */ /* 0x0045e200081004ff */
[----:B------:R2:W4:Y:S01]  /*2f50*/  @P0 SYNCS.PHASECHK.TRANS64.TRYWAIT P2, [UR4], R2 ;  /* 0x00000002ff0005a7 */ /* 0x0005220008041104 */
[----:B-1----:R-:W-:Y:S01]  /*2f60*/  LOP3.LUT P1, RZ, R6, 0x1, RZ, 0xc0, !PT ;  /* 0x0000000106ff7812 */ /* 0x002fe2000782c0ff */
[----:B------:R-:W1:Y:S02]  /*2f70*/  SYNCS.PHASECHK.TRANS64.TRYWAIT P0, [UR8+0xb0], R0 ;  /* 0x0000b000ff0075a7 */ /* 0x000e640008001108 */
[----:B-12-4-:R-:W-:Y:S10]  /*2f80*/  @!P0 BRA `(.L_x_53) ;  /* 0x0000008000a08947 */ /* 0x016ff40003800000 */
.L_x_140:
[----:B------:R-:W-:Y:S01]  /*2f90*/  IADD3 R10, PT, PT, R10, 0x1, RZ ;  /* 0x000000010a0a7810 */ /* 0x000fe20007ffe0ff */
[----:B------:R-:W-:Y:S06]  /*2fa0*/  BRA.U !UP3, `(.L_x_54) ;  /* 0x000000010b987547 */ /* 0x000fec000b800000 */
[----:B------:R-:W-:Y:S01]  /*2fb0*/  UPLOP3.LUT UP4, UPT, UPT, UPT, UPT, 0x40, 0x4 ;  /* 0x000000000004789c */ /* 0x000fe20003f8e870 */
[----:B------:R-:W-:Y:S01]  /*2fc0*/  UMOV UR16, UR10 ;  /* 0x0000000a00107c82 */ /* 0x000fe20008000000 */
[----:B------:R-:W-:Y:S01]  /*2fd0*/  UMOV UR15, UR5 ;  /* 0x00000005000f7c82 */ /* 0x000fe20008000000 */
[----:B------:R-:W-:-:S08]  /*2fe0*/  UMOV UR14, UR17 ;  /* 0x00000011000e7c82 */ /* 0x000fd00008000000 */
.L_x_57:
[----:B------:R-:W-:Y:S02]  /*2ff0*/  UIADD3 UR16, UPT, UPT, UR16, 0x1, URZ ;  /* 0x0000000110107890 */ /* 0x000fe4000fffe0ff */
[----:B--2---:R-:W-:Y:S02]  /*3000*/  ULEA UR7, UR14, UR6, 0x3 ;  /* 0x000000060e077291 */ /* 0x004fe4000f8e18ff */
[----:B------:R-:W-:Y:S01]  /*3010*/  UISETP.NE.AND UP0, UPT, UR16, URZ, UPT ;  /* 0x000000ff1000728c */ /* 0x000fe2000bf05270 */
[----:B----4-:R-:W-:Y:S10]  /*3020*/  @P2 BRA `(.L_x_55) ;  /* 0x00000000000c2947 */ /* 0x010ff40003800000 */
[----:B-1----:R-:W-:Y:S04]  /*3030*/  SHF.L.U32 R3, R8, 0x1f, RZ ;  /* 0x0000001f08037819 */ /* 0x002fe800000006ff */
[----:B------:R-:W1:Y:S02]  /*3040*/  SYNCS.PHASECHK.TRANS64.TRYWAIT P0, [UR7], R3 ;  /* 0x00000003ff0075a7 */ /* 0x000e640008001107 */
[----:B-1----:R-:W-:Y:S05]  /*3050*/  @!P0 BRA `(.L_x_56) ;  /* 0x0000008000848947 */ /* 0x002fea0003800000 */
.L_x_55:
[----:B------:R-:W-:Y:S01]  /*3060*/  UISETP.NE.AND UP1, UPT, UR15, 0x1, UPT ;  /* 0x000000010f00788c */ /* 0x000fe2000bf25270 */
[----:B------:R-:W-:Y:S01]  /*3070*/  PLOP3.LUT P2, PT, PT, PT, PT, 0x80, 0x8 ;  /* 0x000000000008781c */ /* 0x000fe20003f4f070 */
[----:B------:R-:W-:Y:S02]  /*3080*/  UIADD3 UR17, UPT, UPT, UR14, 0x1, URZ ;  /* 0x000000010e117890 */ /* 0x000fe4000fffe0ff */
[----:B------:R-:W-:Y:S02]  /*3090*/  ULEA UR24, UR14, UR12, 0xa ;  /* 0x0000000c0e187291 */ /* 0x000fe4000f8e50ff */
[----:B------:R-:W-:Y:S01]  /*30a0*/  UISETP.NE.AND UP2, UPT, UR17, 0x3, UPT ;  /* 0x000000031100788c */ /* 0x000fe2000bf45270 */
[----:B------:R-:W-:Y:S01]  /*30b0*/  PLOP3.LUT P0, PT, PT, PT, UP1, 0x80, 0x8 ;  /* 0x000000000008781c */ /* 0x000fe20003f0f018 */
[----:B------:R-:W-:Y:S02]  /*30c0*/  ULEA UR26, UR14, UR11, 0x9 ;  /* 0x0000000b0e1a7291 */ /* 0x000fe4000f8e48ff */
[----:B------:R-:W-:Y:S02]  /*30d0*/  USEL UR13, URZ, 0x1, UP2 ;  /* 0x00000001ff0d7887 */ /* 0x000fe40009000000 */
[----:B------:R-:W-:Y:S02]  /*30e0*/  USEL UR17, UR17, URZ, UP2 ;  /* 0x000000ff11117287 */ /* 0x000fe40009000000 */
[----:B------:R-:W-:Y:S02]  /*30f0*/  UIADD3 UR30, UPT, UPT, UR24, 0x2, URZ ;  /* 0x00000002181e7890 */ /* 0x000fe4000fffe0ff */
[----:B------:R-:W-:Y:S01]  /*3100*/  @UP1 ULEA UR4, UR17, UR6, 0x3 ;  /* 0x0000000611041291 */ /* 0x000fe2000f8e18ff */
[----:B------:R-:W-:Y:S01]  /*3110*/  LOP3.LUT R8, R8, UR13, RZ, 0x3c, !PT ;  /* 0x0000000d08087c12 */ /* 0x000fe2000f8e3cff */
[----:B------:R-:W-:Y:S02]  /*3120*/  UIADD3 UR28, UPT, UPT, UR26, 0x2, URZ ;  /* 0x000000021a1c7890 */ /* 0x000fe4000fffe0ff */
[----:B------:R-:W-:Y:S01]  /*3130*/  UIADD3 UR7, UPT, UPT, UR7, 0x18, URZ ;  /* 0x0000001807077890 */ /* 0x000fe2000fffe0ff */
[----:B-1----:R-:W-:Y:S01]  /*3140*/  @P0 SHF.L.U32 R0, R8, 0x1f, RZ ;  /* 0x0000001f08000819 */ /* 0x002fe200000006ff */
[----:B------:R-:W-:Y:S01]  /*3150*/  UMOV UR25, 0x80004020 ;  /* 0x8000402000197882 */ /* 0x000fe20000000000 */
[----:B------:R-:W-:Y:S01]  /*3160*/  UMOV UR27, 0x80004020 ;  /* 0x80004020001b7882 */ /* 0x000fe20000000000 */
[----:B------:R-:W-:Y:S01]  /*3170*/  UMOV UR31, 0x80004020 ;  /* 0x80004020001f7882 */ /* 0x000fe20000000000 */
[----:B------:R2:W4:Y:S01]  /*3180*/  @P0 SYNCS.PHASECHK.TRANS64.TRYWAIT P2, [UR4], R0 ;  /* 0x00000000ff0005a7 */ /* 0x0005220008041104 */
[----:B------:R-:W-:Y:S01]  /*3190*/  UIADD3 UR15, UPT, UPT, UR15, -0x1, URZ ;  /* 0xffffffff0f0f7890 */ /* 0x000fe2000fffe0ff */
[----:B------:R2:W-:Y:S01]  /*31a0*/  UTCQMMA gdesc[UR26], gdesc[UR24], tmem[UR9], tmem[UR22], idesc[UR23], UP4 ;  /* 0x00ff16181a0075ea */ /* 0x0005e2000a000309 */
[----:B------:R-:W-:Y:S01]  /*31b0*/  UPLOP3.LUT UP4, UPT, UPT, UPT, UPT, 0x80, 0x8 ;  /* 0x000000000008789c */ /* 0x000fe20003f8f070 */
[----:B------:R-:W-:Y:S01]  /*31c0*/  UMOV UR29, 0x80004020 ;  /* 0x80004020001d7882 */ /* 0x000fe20000000000 */
[----:B------:R-:W-:Y:S01]  /*31d0*/  UMOV UR14, UR17 ;  /* 0x00000011000e7c82 */ /* 0x000fe20008000000 */
[----:B------:R2:W-:Y:S01]  /*31e0*/  UTCQMMA gdesc[UR28], gdesc[UR30], tmem[UR9], tmem[UR20], idesc[UR21], UPT ;  /* 0x00ff141e1c0075ea */ /* 0x0005e2000b800309 */
[----:B------:R2:W-:Y:S01]  /*31f0*/  UTCBAR [UR7], URZ ;  /* 0x000000ff070073e9 */ /* 0x0005e200080000ff */
[----:B------:R-:W-:Y:S06]  /*3200*/  BRA.U UP0, `(.L_x_57) ;  /* 0xfffffffd00787547 */ /* 0x000fec000b83ffff */
.L_x_54:
[----:B------:R-:W-:Y:S01]  /*3210*/  UIADD3 UR18, UPT, UPT, UR18, 0x1, URZ ;  /* 0x0000000112127890 */ /* 0x000fe2000fffe0ff */
[C---:B------:R-:W-:Y:S01]  /*3220*/  ISETP.NE.AND P0, PT, R10.reuse, 0x2, PT ;  /* 0x000000020a00780c */ /* 0x040fe20003f05270 */
[----:B------:R-:W-:Y:S02]  /*3230*/  UIADD3 UR8, UPT, UPT, UR8, 0xa0, URZ ;  /* 0x000000a008087890 */ /* 0x000fe4000fffe0ff */
[----:B------:R-:W-:Y:S01]  /*3240*/  UISETP.NE.AND UP0, UPT, UR18, 0x2, UPT ;  /* 0x000000021200788c */ /* 0x000fe2000bf05270 */
[----:B-12---:R-:W-:Y:S02]  /*3250*/  SEL R0, RZ, 0x1, P0 ;  /* 0x00000001ff007807 */ /* 0x006fe40000000000 */
[----:B------:R-:W-:Y:S01]  /*3260*/  SEL R10, R10, RZ, P0 ;  /* 0x000000ff0a0a7207 */ /* 0x000fe20000000000 */
[----:B------:R-:W-:Y:S01]  /*3270*/  USEL UR4, URZ, 0x1, UP0 ;  /* 0x00000001ff047887 */ /* 0x000fe20008000000 */
[----:B------:R-:W-:Y:S01]  /*3280*/  LOP3.LUT R9, R9, R0, RZ, 0x3c, !PT ;  /* 0x0000000009097212 */ /* 0x000fe200078e3cff */
[----:B------:R-:W-:Y:S01]  /*3290*/  USEL UR18, UR18, URZ, UP0 ;  /* 0x000000ff12127287 */ /* 0x000fe20008000000 */
[----:B------:R1:W-:Y:S03]  /*32a0*/  UTCBAR [UR8], URZ ;  /* 0x000000ff080073e9 */ /* 0x0003e600080000ff */
[----:B------:R-:W-:Y:S01]  /*32b0*/  LOP3.LUT R11, R11, UR4, RZ, 0x3c, !PT ;  /* 0x000000040b0b7c12 */ /* 0x000fe2000f8e3cff */
[----:B------:R-:W-:Y:S07]  /*32c0*/  @P1 BRA `(.L_x_58) ;  /* 0xfffffff800c81947 */ /* 0x000fee000383ffff */
[----:B------:R-:W2:Y:S01]  /*32d0*/  S2UR UR4, SR_CgaCtaId ;  /* 0x00000000000479c3 */ /* 0x000ea20000008800 */
[----:B------:R-:W-:Y:S01]  /*32e0*/  ELECT P0, URZ, PT ;  /* 0x0000000000ff782f */ /* 0x000fe20003800000 */
[----:B------:R-:W-:Y:S01]  /*32f0*/  IMAD.MOV.U32 R0, RZ, RZ, 0x1 ;  /* 0x00000001ff007424 */ /* 0x000fe200078e00ff */
[----:B------:R-:W-:Y:S01]  /*3300*/  UIADD3 UR6, UPT, UPT, UR6, 0xb0, URZ ;  /* 0x000000b006067890 */ /* 0x000fe2000fffe0ff */
[----:B------:R-:W-:Y:S01]  /*3310*/  SHF.L.U32 R3, R11, 0x1f, RZ ;  /* 0x0000001f0b037819 */ /* 0x000fe200000006ff */
[----:B------:R-:W-:-:S03]  /*3320*/  UMOV UR5, 0x40 ;  /* 0x0000004000057882 */ /* 0x000fc60000000000 */
[----:B------:R-:W-:Y:S01]  /*3330*/  UVIRTCOUNT.DEALLOC.SMPOOL 0x80 ;  /* 0x000000800000784c */ /* 0x000fe20000000000 */
[----:B--2---:R-:W-:Y:S02]  /*3340*/  ULEA UR4, UR4, UR5, 0x18 ;  /* 0x0000000504047291 */ /* 0x004fe4000f8ec0ff */
[----:B------:R-:W-:-:S07]  /*3350*/  ULEA UR5, UR18, UR6, 0x3 ;  /* 0x0000000612057291 */ /* 0x000fce000f8e18ff */
[----:B------:R2:W-:Y:S02]  /*3360*/  @P0 STS.U8 [UR4+0x1c], R0 ;  /* 0x00001c00ff000988 */ /* 0x0005e40008000004 */
[----:B------:R-:W3:Y:S02]  /*3370*/  SYNCS.PHASECHK.TRANS64.TRYWAIT P0, [UR5], R3 ;  /* 0x00000003ff0075a7 */ /* 0x000ee40008001105 */
[----:B--23--:R-:W-:Y:S05]  /*3380*/  @!P0 BRA `(.L_x_59) ;  /* 0x0000007c00d08947 */ /* 0x00cfea0003800000 */
.L_x_143:
[----:B------:R-:W-:-:S04]  /*3390*/  UIADD3 UR7, UPT, UPT, UR18, 0x1, URZ ;  /* 0x0000000112077890 */ /* 0x000fc8000fffe0ff */
[----:B------:R-:W-:-:S04]  /*33a0*/  UISETP.NE.AND UP0, UPT, UR7, 0x2, UPT ;  /* 0x000000020700788c */ /* 0x000fc8000bf05270 */
[----:B------:R-:W-:Y:S02]  /*33b0*/  USEL UR5, URZ, 0x1, UP0 ;  /* 0x00000001ff057887 */ /* 0x000fe40008000000 */
[----:B------:R-:W-:-:S04]  /*33c0*/  USEL UR7, UR7, URZ, UP0 ;  /* 0x000000ff07077287 */ /* 0x000fc80008000000 */
[----:B------:R-:W-:Y:S01]  /*33d0*/  ULEA UR7, UR7, UR6, 0x3 ;  /* 0x0000000607077291 */ /* 0x000fe2000f8e18ff */
[----:B--2---:R-:W-:-:S04]  /*33e0*/  LOP3.LUT R3, R11, UR5, RZ, 0x3c, !PT ;  /* 0x000000050b037c12 */ /* 0x004fc8000f8e3cff */
[----:B------:R-:W-:-:S04]  /*33f0*/  SHF.L.U32 R3, R3, 0x1f, RZ ;  /* 0x0000001f03037819 */ /* 0x000fc800000006ff */
[----:B------:R-:W2:Y:S02]  /*3400*/  SYNCS.PHASECHK.TRANS64.TRYWAIT P0, [UR7], R3 ;  /* 0x00000003ff0075a7 */ /* 0x000ea40008001107 */
[----:B--2---:R-:W-:Y:S05]  /*3410*/  @!P0 BRA `(.L_x_60) ;  /* 0x0000007c00c48947 */ /* 0x004fea0003800000 */
.L_x_145:
[----:B------:R-:W-:Y:S01]  /*3420*/  NOP ;  /* 0x0000000000007918 */ /* 0x000fe20000000000 */
[----:B--2---:R-:W2:Y:S01]  /*3430*/  LDS R0, [UR4+0x14] ;  /* 0x00001404ff007984 */ /* 0x004ea20008000800 */
[----:B------:R-:W-:Y:S01]  /*3440*/  ULOP3.LUT UR6, UR19, 0xffff, URZ, 0xc0, !UPT ;  /* 0x0000ffff13067892 */ /* 0x000fe2000f8ec0ff */
[----:B-1----:R-:W-:Y:S01]  /*3450*/  UMOV UR8, 0xffff ;  /* 0x0000ffff00087882 */ /* 0x002fe20000000000 */
[----:B------:R-:W-:Y:S02]  /*3460*/  UMOV UR5, 0x1 ;  /* 0x0000000100057882 */ /* 0x000fe40000000000 */
[----:B------:R-:W-:-:S04]  /*3470*/  USHF.R.U32.HI UR6, URZ, 0x5, UR6 ;  /* 0x00000005ff067899 */ /* 0x000fc80008011606 */
[----:B------:R-:W-:Y:S02]  /*3480*/  USHF.L.U32 UR8, UR8, UR6, URZ ;  /* 0x0000000608087299 */ /* 0x000fe400080006ff */
[----:B------:R-:W-:-:S04]  /*3490*/  USHF.L.U32 UR5, UR5, UR6, URZ ;  /* 0x0000000605057299 */ /* 0x000fc800080006ff */
[----:B--2---:R-:W-:-:S04]  /*34a0*/  LOP3.LUT R0, R0, UR8, RZ, 0xc0, !PT ;  /* 0x0000000800007c12 */ /* 0x004fc8000f8ec0ff */
[----:B------:R-:W-:-:S13]  /*34b0*/  ISETP.NE.AND P0, PT, R0, UR8, PT ;  /* 0x0000000800007c0c */ /* 0x000fda000bf05270 */
[----:B------:R-:W-:Y:S05]  /*34c0*/  @P0 BRA `(.L_x_61) ;  /* 0x0000000000580947 */ /* 0x000fea0003800000 */
[----:B------:R-:W1:Y:S02]  /*34d0*/  LDS R0, [UR4+0x18] ;  /* 0x00001804ff007984 */ /* 0x000e640008000800 */
[----:B-1----:R-:W-:-:S04]  /*34e0*/  LOP3.LUT R0, R0, UR5, RZ, 0xc0, !PT ;  /* 0x0000000500007c12 */ /* 0x002fc8000f8ec0ff */
[----:B------:R-:W-:-:S13]  /*34f0*/  ISETP.NE.AND P0, PT, R0, UR5, PT ;  /* 0x0000000500007c0c */ /* 0x000fda000bf05270 */
[----:B------:R-:W-:Y:S05]  /*3500*/  @P0 BRA `(.L_x_62) ;  /* 0x00000000003c0947 */ /* 0x000fea0003800000 */
[----:B------:R-:W1:Y:S01]  /*3510*/  S2R R2, SR_LANEID ;  /* 0x0000000000027919 */ /* 0x000e620000000000 */
[----:B------:R-:W-:Y:S01]  /*3520*/  ULOP3.LUT UR8, URZ, UR8, URZ, 0x33, !UPT ;  /* 0x00000008ff087292 */ /* 0x000fe2000f8e33ff */
[----:B------:R-:W-:Y:S01]  /*3530*/  LOP3.LUT R4, RZ, UR5, RZ, 0x33, !PT ;  /* 0x00000005ff047c12 */ /* 0x000fe2000f8e33ff */
[----:B------:R-:W-:Y:S02]  /*3540*/  VOTEU.ANY UR7, UPT, PT ;  /* 0x0000000000077886 */ /* 0x000fe400038e0100 */
[----:B------:R-:W-:Y:S01]  /*3550*/  UFLO.U32 UR7, UR7 ;  /* 0x00000007000772bd */ /* 0x000fe200080e0000 */
[----:B------:R-:W2:Y:S01]  /*3560*/  REDUX UR5, R4 ;  /* 0x00000000040573c4 */ /* 0x000ea20000000000 */
[----:B------:R-:W-:-:S06]  /*3570*/  IMAD.U32 R0, RZ, RZ, UR8 ;  /* 0x00000008ff007e24 */ /* 0x000fcc000f8e00ff */
[----:B------:R3:W-:Y:S01]  /*3580*/  UTCATOMSWS.AND URZ, UR8 ;  /* 0x0000000800ff79e3 */ /* 0x0007e20008000000 */
[----:B------:R-:W4:Y:S01]  /*3590*/  REDUX UR6, R0 ;  /* 0x00000000000673c4 */ /* 0x000f220000000000 */
[----:B-1----:R-:W-:Y:S01]  /*35a0*/  ISETP.EQ.U32.AND P0, PT, R2, UR7, PT ;  /* 0x0000000702007c0c */ /* 0x002fe2000bf02070 */
[----:B--2---:R-:W-:Y:S01]  /*35b0*/  IMAD.U32 R2, RZ, RZ, UR5 ;  /* 0x00000005ff027e24 */ /* 0x004fe2000f8e00ff */
[----:B----4-:R-:W-:-:S11]  /*35c0*/  MOV R3, UR6 ;  /* 0x0000000600037c02 */ /* 0x010fd60008000f00 */
[----:B------:R3:W-:Y:S04]  /*35d0*/  @P0 ATOMS.AND RZ, [UR4+0x14], R3 ;  /* 0x00001403ffff098c */ /* 0x0007e8000a800004 */
[----:B------:R3:W-:Y:S01]  /*35e0*/  @P0 ATOMS.AND RZ, [UR4+0x18], R2 ;  /* 0x00001802ffff098c */ /* 0x0007e2000a800004 */
[----:B------:R-:W-:Y:S05]  /*35f0*/  BRA `(.L_x_63) ;  /* 0x0000000000147947 */ /* 0x000fea0003800000 */
.L_x_62:
[----:B------:R-:W-:Y:S02]  /*3600*/  MOV R2, 0x3620 ;  /* 0x0000362000027802 */ /* 0x000fe40000000f00 */
[----:B----45:R-:W-:Y:S05]  /*3610*/  CALL.REL.NOINC `($__internal_0_$__cuda_sm10x_tcgen05_guardrail_trap_col_being_dealloced_not_returned_by_alloc) ;  /* 0x0000008000a87944 */ /* 0x030fea0003c00000 */
[----:B------:R-:W-:Y:S05]  /*3620*/  BRA `(.L_x_63) ;  /* 0x0000000000087947 */ /* 0x000fea0003800000 */
.L_x_61:
[----:B------:R-:W-:Y:S02]  /*3630*/  MOV R2, 0x3650 ;  /* 0x0000365000027802 */ /* 0x000fe40000000f00 */
[----:B----45:R-:W-:Y:S05]  /*3640*/  CALL.REL.NOINC `($__internal_2_$__cuda_sm10x_tcgen05_guardrail_trap_unallocated_columns_being_dealloced) ;  /* 0x0000008000b47944 */ /* 0x030fea0003c00000 */
.L_x_63:
[----:B------:R-:W-:Y:S01]  /*3650*/  NOP ;  /* 0x0000000000007918 */ /* 0x000fe20000000000 */
[----:B---3--:R-:W-:Y:S05]  /*3660*/  EXIT ;  /* 0x000000000000794d */ /* 0x008fea0003800000 */
.L_x_47:
[----:B------:R-:W-:-:S09]  /*3670*/  UISETP.NE.OR UP2, UPT, UR8, 0x3, !UP2 ;  /* 0x000000030800788c */ /* 0x000fd2000d745670 */
[----:B------:R-:W-:Y:S05]  /*3680*/  BRA.U UP2, `(.L_x_64) ;  /* 0x0000001102147547 */ /* 0x000fea000b800000 */
[----:B------:R-:W1:Y:S01]  /*3690*/  LDC R0, c[0x0][0xb30] ;  /* 0x0002cc00ff007b82 */ /* 0x000e620000000800 */
[----:B------:R-:W2:Y:S01]  /*36a0*/  LDCU.64 UR8, c[0x0][0x888] ;  /* 0x00011100ff0877ac */ /* 0x000ea20008000a00 */
[----:B------:R-:W-:Y:S02]  /*36b0*/  HFMA2 R29, -RZ, RZ, 0, 0 ;  /* 0x00000000ff1d7431 */ /* 0x000fe400000001ff */
[----:B------:R-:W-:Y:S01]  /*36c0*/  IMAD.MOV.U32 R31, RZ, RZ, 0x1 ;  /* 0x00000001ff1f7424 */ /* 0x000fe200078e00ff */
[----:B------:R-:W-:Y:S01]  /*36d0*/  MOV R23, 0x2000 ;  /* 0x0000200000177802 */ /* 0x000fe20000000f00 */
[----:B------:R-:W4:Y:S01]  /*36e0*/  LDCU.64 UR4, c[0x0][0x890] ;  /* 0x00011200ff0477ac */ /* 0x000f220008000a00 */
[----:B------:R-:W-:Y:S01]  /*36f0*/  IMAD.MOV.U32 R30, RZ, RZ, RZ ;  /* 0x000000ffff1e7224 */ /* 0x000fe200078e00ff */
[----:B------:R-:W3:Y:S01]  /*3700*/  LDC R19, c[0x0][0x370] ;  /* 0x0000dc00ff137b82 */ /* 0x000ee20000000800 */
[----:B------:R-:W-:Y:S01]  /*3710*/  UMOV UR7, 0x400 ;  /* 0x0000040000077882 */ /* 0x000fe20000000000 */
[----:B------:R-:W-:-:S02]  /*3720*/  UPLOP3.LUT UP1, UPT, UPT, UPT, UPT, 0x40, 0x4 ;  /* 0x000000000004789c */ /* 0x000fc40003f2e870 */
[----:B------:R-:W-:-:S04]  /*3730*/  ULEA UR7, UR37, UR7, 0x18 ;  /* 0x0000000725077291 */ /* 0x000fc8000f8ec0ff */
[----:B------:R-:W3:Y:S01]  /*3740*/  LDC R2, c[0x0][0xb0c] ;  /* 0x0002c300ff027b82 */ /* 0x000ee20000000800 */
[----:B------:R-:W-:Y:S02]  /*3750*/  UIADD3 UR13, UPT, UPT, UR7, 0x48, URZ ;  /* 0x00000048070d7890 */ /* 0x000fe4000fffe0ff */
[----:B--2---:R-:W-:Y:S02]  /*3760*/  UISETP.NE.U32.AND UP2, UPT, UR8, URZ, UPT ;  /* 0x000000ff0800728c */ /* 0x004fe4000bf45070 */
[----:B------:R-:W-:Y:S02]  /*3770*/  UIADD3 UR33, UPT, UPT, UR7, 0x30, URZ ;  /* 0x0000003007217890 */ /* 0x000fe4000fffe0ff */
[----:B----4-:R-:W-:Y:S01]  /*3780*/  UISETP.NE.U32.AND UP3, UPT, UR4, URZ, UPT ;  /* 0x000000ff0400728c */ /* 0x010fe2000bf65070 */
[----:B------:R-:W2:Y:S01]  /*3790*/  LDC R18, c[0x0][0xb20] ;  /* 0x0002c800ff127b82 */ /* 0x000ea20000000800 */
[----:B-1----:R-:W-:Y:S01]  /*37a0*/  ISETP.NE.AND P1, PT, R0, 0x1, PT ;  /* 0x000000010000780c */ /* 0x002fe20003f25270 */
[----:B------:R-:W-:-:S02]  /*37b0*/  UISETP.NE.AND.EX UP2, UPT, UR9, URZ, UPT, UP2 ;  /* 0x000000ff0900728c */ /* 0x000fc4000bf45320 */
[----:B------:R-:W-:Y:S02]  /*37c0*/  UIADD3 UR25, UPT, UPT, UR7, 0x38, URZ ;  /* 0x0000003807197890 */ /* 0x000fe4000fffe0ff */
[----:B------:R-:W-:Y:S02]  /*37d0*/  UIADD3 UR17, UPT, UPT, UR7, 0x40, URZ ;  /* 0x0000004007117890 */ /* 0x000fe4000fffe0ff */
[----:B------:R-:W1:Y:S01]  /*37e0*/  LDC.64 R32, c[0x0][0x348] ;  /* 0x0000d200ff207b82 */ /* 0x000e620000000a00 */
[----:B------:R-:W-:Y:S02]  /*37f0*/  UPRMT UR13, UR37, 0x654, UR13 ;  /* 0x00000654250d7896 */ /* 0x000fe4000800000d */
[----:B------:R-:W-:-:S05]  /*3800*/  UISETP.NE.AND.EX UP3, UPT, UR5, URZ, UPT, UP3 ;  /* 0x000000ff0500728c */ /* 0x000fca000bf65330 */
[----:B------:R-:W4:Y:S08]  /*3810*/  LDC.64 R16, c[0x0][0xb10] ;  /* 0x0002c400ff107b82 */ /* 0x000f300000000a00 */
[----:B------:R-:W1:Y:S08]  /*3820*/  LDC.64 R6, c[0x0][0xb18] ;  /* 0x0002c600ff067b82 */ /* 0x000e700000000a00 */
[----:B------:R-:W1:Y:S08]  /*3830*/  LDC.64 R4, c[0x0][0xb28] ;  /* 0x0002ca00ff047b82 */ /* 0x000e700000000a00 */
[----:B--23--:R-:W1:Y:S02]  /*3840*/  LDC R22, c[0x0][0x374] ;  /* 0x0000dd00ff167b82 */ /* 0x00ce640000000800 */
.L_x_75:
[C---:B------:R-:W-:Y:S02]  /*3850*/  LEA R0, R30.reuse, UR7, 0x3 ;  /* 0x000000071e007c11 */ /* 0x040fe4000f8e18ff */
[----:B------:R-:W-:Y:S02]  /*3860*/  SHF.L.U32 R3, R29, 0x1f, RZ ;  /* 0x0000001f1d037819 */ /* 0x000fe400000006ff */
[----:B------:R-:W-:Y:S02]  /*3870*/  LEA R24, R30, UR7, 0x4 ;  /* 0x000000071e187c11 */ /* 0x000fe4000f8e20ff */
[----:B--2---:R-:W2:Y:S02]  /*3880*/  SYNCS.PHASECHK.TRANS64.TRYWAIT P0, [R0+URZ+0x80], R3 ;  /* 0x00008003000075a7 */ /* 0x004ea400080011ff */
[----:B--2---:R-:W-:Y:S05]  /*3890*/  @!P0 BRA `(.L_x_65) ;  /* 0x0000007800bc8947 */ /* 0x004fea0003800000 */
.L_x_146:
[----:B------:R-:W-:Y:S01]  /*38a0*/  ISETP.GE.AND P0, PT, R72, 0x1, PT ;  /* 0x000000014800780c */ /* 0x000fe20003f06270 */
[----:B------:R-:W3:Y:S01]  /*38b0*/  LDS.128 R24, [R24+0xf0] ;  /* 0x0000f00018187984 */ /* 0x000ee20000000c00 */
[----:B--2---:R-:W-:Y:S01]  /*38c0*/  VIADD R0, R0, 0x90 ;  /* 0x0000009000007836 */ /* 0x004fe20000000000 */
[----:B------:R-:W-:Y:S01]  /*38d0*/  @!PT LDS RZ, [RZ] ;  /* 0x00000000fffff984 */ /* 0x000fe20000000800 */
[----:B------:R-:W-:Y:S01]  /*38e0*/  @!PT LDS RZ, [RZ] ;  /* 0x00000000fffff984 */ /* 0x000fe20000000800 */
[----:B------:R-:W-:Y:S01]  /*38f0*/  @!PT LDS RZ, [RZ] ;  /* 0x00000000fffff984 */ /* 0x000fe20000000800 */
[----:B------:R-:W-:Y:S01]  /*3900*/  @!PT LDS RZ, [RZ] ;  /* 0x00000000fffff984 */ /* 0x000fe20000000800 */
[----:B------:R2:W-:Y:S06]  /*3910*/  MEMBAR.ALL.CTA ;  /* 0x0000000000007992 */ /* 0x0005ec0000008000 */
[----:B--2---:R-:W2:Y:S01]  /*3920*/  FENCE.VIEW.ASYNC.S ;  /* 0x00000000000073c6 */ /* 0x004ea20000000000 */
[----:B------:R-:W-:Y:S04]  /*3930*/  PRMT R0, RZ, 0x654, R0 ;  /* 0x00000654ff007816 */ /* 0x000fe80000000000 */
[----:B--2---:R2:W-:Y:S01]  /*3940*/  SYNCS.ARRIVE.TRANS64.RED.A1T0 RZ, [R0+URZ], RZ ;  /* 0x000000ff00ff79a7 */ /* 0x0045e200081004ff */
[----:B---3--:R-:W-:Y:S11]  /*3950*/  LOP3.LUT P3, RZ, R26, 0x1, RZ, 0xc0, !PT ;  /* 0x000000011aff7812 */ /* 0x008ff6000786c0ff */
[----:B------:R-:W-:Y:S02]  /*3960*/  @!UPT UIADD3 URZ, UPT, UPT, URZ, URZ, URZ ;  /* 0x000000fffffff290 */ /* 0x000fe4000fffe0ff */
[----:B------:R-:W-:Y:S02]  /*3970*/  @P3 MOV R13, R24 ;  /* 0x00000018000d3202 */ /* 0x000fe40000000f00 */
[----:B------:R-:W-:Y:S01]  /*3980*/  @P3 LOP3.LUT R8, R25, 0xffff, RZ, 0xc0, !PT ;  /* 0x0000ffff19083812 */ /* 0x000fe200078ec0ff */
[----:B--2---:R-:W-:Y:S06]  /*3990*/  @!P0 BRA `(.L_x_66) ;  /* 0x0000000000a48947 */ /* 0x004fec0003800000 */
[----:B-1----:R-:W-:Y:S01]  /*39a0*/  IMAD.HI.U32 R35, R22, R7, RZ ;  /* 0x0000000716237227 */ /* 0x002fe200078e00ff */
[----:B------:R-:W-:Y:S02]  /*39b0*/  ISETP.NE.AND P0, PT, R6, 0x1, PT ;  /* 0x000000010600780c */ /* 0x000fe40003f05270 */
[----:B------:R-:W-:Y:S01]  /*39c0*/  ISETP.NE.AND P2, PT, R72, 0x1, PT ;  /* 0x000000014800780c */ /* 0x000fe20003f45270 */
[----:B----4-:R-:W-:Y:S01]  /*39d0*/  IMAD.HI.U32 R34, R19, R16, RZ ;  /* 0x0000001013227227 */ /* 0x010fe200078e00ff */
[----:B------:R-:W-:Y:S02]  /*39e0*/  SHF.R.U32.HI R35, RZ, R18, R35 ;  /* 0x00000012ff237219 */ /* 0x000fe40000011623 */
[----:B------:R-:W-:Y:S01]  /*39f0*/  ISETP.NE.AND P4, PT, R2, 0x1, PT ;  /* 0x000000010200780c */ /* 0x000fe20003f85270 */
[----:B------:R-:W-:Y:S01]  /*3a00*/  IMAD.HI.U32 R36, R13, R16, RZ ;  /* 0x000000100d247227 */ /* 0x000fe200078e00ff */
[----:B------:R-:W-:Y:S02]  /*3a10*/  SHF.R.U32.HI R34, RZ, R17, R34 ;  /* 0x00000011ff227219 */ /* 0x000fe40000011622 */
[----:B------:R-:W-:Y:S01]  /*3a20*/  SEL R3, R22, R35, !P0 ;  /* 0x0000002316037207 */ /* 0x000fe20004000000 */
[C---:B------:R-:W-:Y:S01]  /*3a30*/  IMAD.HI.U32 R35, R8.reuse, R7, RZ ;  /* 0x0000000708237227 */ /* 0x040fe200078e00ff */
[----:B------:R-:W-:Y:S02]  /*3a40*/  SEL R11, R19, R34, !P4 ;  /* 0x00000022130b7207 */ /* 0x000fe40006000000 */
[----:B------:R-:W-:Y:S01]  /*3a50*/  SHF.R.U32.HI R36, RZ, R17, R36 ;  /* 0x00000011ff247219 */ /* 0x000fe20000011624 */
[----:B------:R-:W-:Y:S01]  /*3a60*/  IMAD.HI.U32 R38, R3, R4, RZ ;  /* 0x0000000403267227 */ /* 0x000fe200078e00ff */
[----:B------:R-:W-:Y:S03]  /*3a70*/  SHF.R.U32.HI R35, RZ, R18, R35 ;  /* 0x00000012ff237219 */ /* 0x000fe60000011623 */
[----:B------:R-:W-:Y:S01]  /*3a80*/  IMAD.HI.U32 R34, R11, R4, RZ ;  /* 0x000000040b227227 */ /* 0x000fe200078e00ff */
[----:B------:R-:W-:Y:S02]  /*3a90*/  @P2 SHF.R.U32.HI R3, RZ, R5, R38 ;  /* 0x00000005ff032219 */ /* 0x000fe40000011626 */
[----:B------:R-:W-:Y:S02]  /*3aa0*/  SEL R9, R8, R35, !P0 ;  /* 0x0000002308097207 */ /* 0x000fe40004000000 */
[----:B------:R-:W-:Y:S01]  /*3ab0*/  @P2 SHF.R.U32.HI R11, RZ, R5, R34 ;  /* 0x00000005ff0b2219 */ /* 0x000fe20000011622 */
[C---:B------:R-:W-:Y:S01]  /*3ac0*/  IMAD R10, R72.reuse, R3, RZ ;  /* 0x00000003480a7224 */ /* 0x040fe200078e02ff */
[----:B------:R-:W-:Y:S01]  /*3ad0*/  SEL R3, R13, R36, !P4 ;  /* 0x000000240d037207 */ /* 0x000fe20006000000 */
[C---:B------:R-:W-:Y:S03]  /*3ae0*/  IMAD.HI.U32 R14, R9.reuse, R4, RZ ;  /* 0x00000004090e7227 */ /* 0x040fe600078e00ff */
[----:B------:R-:W-:Y:S01]  /*3af0*/  ISETP.GE.AND P0, PT, R9, R10, PT ;  /* 0x0000000a0900720c */ /* 0x000fe20003f06270 */
[C---:B------:R-:W-:Y:S01]  /*3b00*/  IMAD R12, R72.reuse, R11, RZ ;  /* 0x0000000b480c7224 */ /* 0x040fe200078e02ff */
[-C--:B------:R-:W-:Y:S04]  /*3b10*/  SHF.R.U32.HI R14, RZ, R5.reuse, R14 ;  /* 0x00000005ff0e7219 */ /* 0x080fe8000001160e */
[----:B------:R-:W-:Y:S02]  /*3b20*/  ISETP.GE.OR P0, PT, R3, R12, P0 ;  /* 0x0000000c0300720c */ /* 0x000fe40000706670 */
[----:B------:R-:W-:Y:S05]  /*3b30*/  SEL R15, R9, R14, !P2 ;  /* 0x0000000e090f7207 */ /* 0x000fea0005000000 */
[----:B------:R-:W-:Y:S04]  /*3b40*/  IMAD.MOV R14, RZ, RZ, -R15 ;  /* 0x000000ffff0e7224 */ /* 0x000fe800078e0a0f */
[----:B------:R-:W-:Y:S02]  /*3b50*/  IMAD R14, R72, R14, R9 ;  /* 0x0000000e480e7224 */ /* 0x000fe400078e0209 */
[C---:B------:R-:W-:Y:S05]  /*3b60*/  @!P0 IMAD.HI.U32 R10, R3.reuse, R4, RZ ;  /* 0x00000004030a8227 */ /* 0x040fea00078e00ff */
[----:B------:R-:W-:Y:S04]  /*3b70*/  @!P0 SHF.R.U32.HI R10, RZ, R5, R10 ;  /* 0x00000005ff0a8219 */ /* 0x000fe8000001160a */
[----:B------:R-:W-:Y:S01]  /*3b80*/  @!P0 SEL R0, R3, R10, !P2 ;  /* 0x0000000a03008207 */ /* 0x000fe20005000000 */
[----:B------:R-:W-:Y:S03]  /*3b90*/  IMAD.MOV R10, RZ, RZ, -R3 ;  /* 0x000000ffff0a7224 */ /* 0x000fe600078e0a03 */
[----:B------:R-:W-:Y:S01]  /*3ba0*/  @!P0 IADD3 R15, PT, PT, R15, -R0, RZ ;  /* 0x800000000f0f8210 */ /* 0x000fe20007ffe0ff */
[----:B------:R-:W-:Y:S01]  /*3bb0*/  @!P0 IMAD R0, R11, R14, R0 ;  /* 0x0000000e0b008224 */ /* 0x000fe200078e0200 */
[----:B------:R-:W-:Y:S01]  /*3bc0*/  IADD3 R11, PT, PT, -R9, RZ, RZ ;  /* 0x000000ff090b7210 */ /* 0x000fe20007ffe1ff */
[----:B------:R-:W-:Y:S02]  /*3bd0*/  IMAD R13, R2, R10, R13 ;  /* 0x0000000a020d7224 */ /* 0x000fe400078e020d */
[----:B------:R-:W-:Y:S02]  /*3be0*/  @!P0 IMAD R9, R15, R72, R3 ;  /* 0x000000480f098224 */ /* 0x000fe400078e0203 */
[----:B------:R-:W-:Y:S02]  /*3bf0*/  @!P0 IMAD.MOV.U32 R3, RZ, RZ, R0 ;  /* 0x000000ffff038224 */ /* 0x000fe400078e0000 */
[----:B------:R-:W-:Y:S02]  /*3c00*/  IMAD R8, R6, R11, R8 ;  /* 0x0000000b06087224 */ /* 0x000fe400078e0208 */
[----:B------:R-:W-:Y:S02]  /*3c10*/  IMAD R13, R3, R2, R13 ;  /* 0x00000002030d7224 */ /* 0x000fe400078e020d */
[----:B------:R-:W-:Y:S02]  /*3c20*/  IMAD R8, R9, R6, R8 ;  /* 0x0000000609087224 */ /* 0x000fe400078e0208 */
.L_x_66:
[----:B------:R-:W-:Y:S05]  /*3c30*/  BRA.U UP1, `(.L_x_67) ;  /* 0x0000000101107547 */ /* 0x000fea000b800000 */
[----:B------:R-:W-:Y:S04]  /*3c40*/  MOV R0, UR6 ;  /* 0x0000000600007c02 */ /* 0x000fe80008000f00 */
[----:B------:R-:W-:Y:S04]  /*3c50*/  SHF.L.U32 R3, R0, 0x1f, RZ ;  /* 0x0000001f00037819 */ /* 0x000fe800000006ff */
[----:B------:R-:W2:Y:S02]  /*3c60*/  SYNCS.PHASECHK.TRANS64.TRYWAIT P0, [UR7+0x78], R3 ;  /* 0x00007803ff0075a7 */ /* 0x000ea40008001107 */
[----:B--2---:R-:W-:Y:S05]  /*3c70*/  @!P0 BRA `(.L_x_68) ;  /* 0x0000007400d88947 */ /* 0x004fea0003800000 */
.L_x_67:
[----:B------:R-:W-:Y:S02]  /*3c80*/  R2UR UR35, R21 ;  /* 0x00000000152372ca */ /* 0x000fe400000e0000 */
[----:B------:R-:W-:Y:S02]  /*3c90*/  R2UR UR34, R20 ;  /* 0x00000000142272ca */ /* 0x000fe400000e0000 */
[----:B------:R-:W-:Y:S02]  /*3ca0*/  ISETP.NE.U32.AND P2, PT, RZ, UR4, PT ;  /* 0x00000004ff007c0c */ /* 0x000fe4000bf45070 */
[----:B------:R-:W-:Y:S02]  /*3cb0*/  SHF.L.U32 R12, R31, 0x1f, RZ ;  /* 0x0000001f1f0c7819 */ /* 0x000fe400000006ff */
[----:B------:R-:W-:Y:S05]  /*3cc0*/  ISETP.NE.AND.EX P2, PT, RZ, UR5, PT, P2 ;  /* 0x00000005ff007c0c */ /* 0x000fea000bf45320 */
[----:B------:R-:W-:Y:S02]  /*3cd0*/  USHF.L.U32 UR35, UR35, 0x7, URZ ;  /* 0x0000000723237899 */ /* 0x000fe400080006ff */
[----:B------:R-:W-:Y:S01]  /*3ce0*/  USHF.L.U32 UR34, UR34, 0x8, URZ ;  /* 0x0000000822227899 */ /* 0x000fe200080006ff */
[----:B------:R-:W-:Y:S11]  /*3cf0*/  BRA.U !UP3, `(.L_x_69) ;  /* 0x000000010b347547 */ /* 0x000ff6000b800000 */
[----:B------:R-:W-:Y:S01]  /*3d00*/  UPLOP3.LUT UP0, UPT, UPT, UPT, UP2, 0x80, 0x8 ;  /* 0x000000000008789c */ /* 0x000fe20003f0f020 */
[----:B--2---:R-:W-:Y:S02]  /*3d10*/  HFMA2 R0, -RZ, RZ, 0, 5.9604644775390625e-08 ;  /* 0x00000001ff007431 */ /* 0x004fe400000001ff */
[----:B------:R-:W-:Y:S03]  /*3d20*/  IMAD.MOV.U32 R171, RZ, RZ, 0x1 ;  /* 0x00000001ffab7424 */ /* 0x000fe600078e00ff */
[----:B------:R-:W-:Y:S05]  /*3d30*/  PLOP3.LUT P0, PT, PT, PT, UP0, 0x80, 0x8 ;  /* 0x000000000008781c */ /* 0x000fea0003f0f008 */
[----:B------:R-:W2:Y:S01]  /*3d40*/  @UP0 LDCU.64 UR10, c[0x0][0x888] ;  /* 0x00011100ff0a07ac */ /* 0x000ea20008000a00 */
[----:B------:R-:W-:Y:S07]  /*3d50*/  @UP0 UIMAD UR8, UR36, UR4, URZ ;  /* 0x00000004240802a4 */ /* 0x000fee000f8e02ff */
[----:B------:R-:W-:Y:S01]  /*3d60*/  @!P0 PRMT R171, R0, 0x7610, R171 ;  /* 0x0000761000ab8816 */ /* 0x000fe200000000ab */
[----:B--2---:R-:W-:Y:S03]  /*3d70*/  @UP0 UIMAD.WIDE UR10, UR8, 0x4, UR10 ;  /* 0x00000004080a08a5 */ /* 0x004fe6000f8e020a */
[----:B------:R-:W2:Y:S03]  /*3d80*/  @!UP0 LDCU UR8, c[0x0][0x880] ;  /* 0x00011000ff0887ac */ /* 0x000ea60008000800 */
[----:B------:R-:W-:Y:S01]  /*3d90*/  IMAD.U32 R10, RZ, RZ, UR10 ;  /* 0x0000000aff0a7e24 */ /* 0x000fe2000f8e00ff */
[----:B------:R-:W-:Y:S05]  /*3da0*/  MOV R11, UR11 ;  /* 0x0000000b000b7c02 */ /* 0x000fea0008000f00 */
[----:B-----5:R3:W5:Y:S02]  /*3db0*/  @P0 LDG.E R81, desc[UR46][R10.64] ;  /* 0x0000002e0a510981 */ /* 0x020764000c1e1900 */
[----:B--23--:R-:W-:Y:S07]  /*3dc0*/  @!P0 IMAD.U32 R81, RZ, RZ, UR8 ;  /* 0x00000008ff518e24 */ /* 0x00cfee000f8e00ff */
.L_x_69:
[----:B-----5:R-:W-:Y:S01]  /*3dd0*/  @!P2 FSETP.EQ.AND P0, PT, R81, RZ, PT ;  /* 0x000000ff5100a20b */ /* 0x020fe20003f02000 */
[----:B------:R-:W-:Y:S01]  /*3de0*/  @!UPT UIADD3 URZ, UPT, UPT, URZ, URZ, URZ ;  /* 0x000000fffffff290 */ /* 0x000fe2000fffe0ff */
[----:B------:R-:W-:Y:S11]  /*3df0*/  @!P2 BRA `(.L_x_70) ;  /* 0x000000000014a947 */ /* 0x000ff60003800000 */
[----:B------:R-:W-:Y:S02]  /*3e00*/  LOP3.LUT P2, RZ, R171, 0xff, RZ, 0xc0, !PT ;  /* 0x000000ffabff7812 */ /* 0x000fe4000784c0ff */
[----:B------:R-:W-:Y:S04]  /*3e10*/  PLOP3.LUT P0, PT, PT, PT, UP0, 0x80, 0x8 ;  /* 0x000000000008781c */ /* 0x000fe80003f0f008 */
[----:B------:R-:W-:Y:S07]  /*3e20*/  PLOP3.LUT P0, PT, P0, PT, PT, 0x8, 0x80 ;  /* 0x000000000080781c */ /* 0x000fee000070e170 */
[----:B------:R-:W-:Y:S11]  /*3e30*/  @P2 FSETP.EQ.AND P0, PT, R81, RZ, PT ;  /* 0x000000ff5100220b */ /* 0x000ff60003f02000 */
[----:B------:R-:W-:Y:S02]  /*3e40*/  @!UPT UIADD3 URZ, UPT, UPT, URZ, URZ, URZ ;  /* 0x000000fffffff290 */ /* 0x000fe4000fffe0ff */
.L_x_70:
[----:B------:R-:W3:Y:S01]  /*3e50*/  SYNCS.PHASECHK.TRANS64.TRYWAIT P2, [UR7+0x50], R12 ;  /* 0x0000500cff0075a7 */ /* 0x000ee20008041107 */
[----:B------:R-:W-:Y:S04]  /*3e60*/  ELECT P4, URZ, PT ;  /* 0x0000000000ff782f */ /* 0x000fe80003880000 */
[----:B------:R-:W-:Y:S11]  /*3e70*/  PLOP3.LUT P4, PT, P0, P4, PT, 0xf2, 0x2f ;  /* 0x00000000002f781c */ /* 0x000ff60000789e72 */
[----:B------:R-:W-:Y:S02]  /*3e80*/  @!UPT UIADD3 URZ, UPT, UPT, URZ, URZ, URZ ;  /* 0x000000fffffff290 */ /* 0x000fe4000fffe0ff */
[----:B-1----:R-:W-:Y:S05]  /*3e90*/  @!P4 IADD3 R9, P0, PT, R32, 0x580, RZ ;  /* 0x000005802009c810 */ /* 0x002fea0007f1e0ff */
[----:B--2---:R-:W-:Y:S01]  /*3ea0*/  @!P4 IMAD.X R0, RZ, RZ, R33, P0 ;  /* 0x000000ffff00c224 */ /* 0x004fe200000e0621 */
[----:B---3--:R-:W-:Y:S07]  /*3eb0*/  @!P2 BRA `(.L_x_71) ;  /* 0x000000740060a947 */ /* 0x008fee0003800000 */
.L_x_149:
[----:B------:R-:W-:Y:S01]  /*3ec0*/  @!P4 R2UR UR8, R0 ;  /* 0x000000000008c2ca */ /* 0x000fe200000e0000 */
[----:B------:R-:W-:Y:S01]  /*3ed0*/  VOTEU.ALL UP1, P4 ;  /* 0x0000000000ff7886 */ /* 0x000fe20002020000 */
[----:B------:R-:W-:Y:S01]  /*3ee0*/  @!P4 R2UR UR9, R9 ;  /* 0x000000000909c2ca */ /* 0x000fe200000e0000 */
[----:B------:R-:W-:Y:S01]  /*3ef0*/  @!P4 IMAD.MOV.U32 R0, RZ, RZ, 0x2000 ;  /* 0x00002000ff00c424 */ /* 0x000fe200078e00ff */
[----:B------:R-:W-:Y:S01]  /*3f00*/  UMOV UR10, 0x0 ;  /* 0x00000000000a7882 */ /* 0x000fe20000000000 */
[----:B------:R-:W-:Y:S01]  /*3f10*/  UMOV UR11, 0x10000000 ;  /* 0x10000000000b7882 */ /* 0x000fe20000000000 */
[----:B------:R-:W-:Y:S01]  /*3f20*/  @!UP1 UIADD3 UR32, UPT, UPT, UR7, 0x200, URZ ;  /* 0x0000020007209890 */ /* 0x000fe2000fffe0ff */
[----:B------:R-:W-:Y:S01]  /*3f30*/  @!P4 IADD3 R9, P0, PT, R32, 0x580, RZ ;  /* 0x000005802009c810 */ /* 0x000fe20007f1e0ff */
[----:B------:R-:W-:Y:S05]  /*3f40*/  VOTEU.ALL UP1, P4 ;  /* 0x0000000000ff7886 */ /* 0x000fea0002020000 */
[----:B------:R-:W-:Y:S01]  /*3f50*/  IMAD.U32 R11, RZ, RZ, UR8 ;  /* 0x00000008ff0b7e24 */ /* 0x000fe2000f8e00ff */
[----:B------:R-:W-:Y:S01]  /*3f60*/  UPRMT UR8, UR37, 0x654, UR33 ;  /* 0x0000065425087896 */ /* 0x000fe20008000021 */
[----:B------:R-:W-:Y:S03]  /*3f70*/  IMAD.U32 R10, RZ, RZ, UR9 ;  /* 0x00000009ff0a7e24 */ /* 0x000fe6000f8e00ff */
[----:B------:R-:W-:Y:S02]  /*3f80*/  @!P4 R2UR UR15, R11 ;  /* 0x000000000b0fc2ca */ /* 0x000fe400000e0000 */
[----:B------:R-:W-:Y:S11]  /*3f90*/  @!P4 R2UR UR14, R10 ;  /* 0x000000000a0ec2ca */ /* 0x000ff600000e0000 */
[----:B------:R-:W-:Y:S02]  /*3fa0*/  @!UPT UIADD3 URZ, UPT, UPT, URZ, URZ, URZ ;  /* 0x000000fffffff290 */ /* 0x000fe4000fffe0ff */
[----:B------:R2:W-:Y:S01]  /*3fb0*/  @!UP1 UTMALDG.3D [UR32], [UR14], desc[UR10] ;  /* 0x00000a200e0095b4 */ /* 0x0005e20008011000 */
[----:B------:R3:W-:Y:S01]  /*3fc0*/  @!P4 SYNCS.ARRIVE.TRANS64.RED.A0TR RZ, [UR7+0x30], R0 ;  /* 0x00003000ffffc9a7 */ /* 0x0007e20008300407 */
[----:B------:R-:W-:Y:S01]  /*3fd0*/  SYNCS.ARRIVE.TRANS64.RED.A1T0 RZ, [UR8], RZ ;  /* 0x000000ffffff79a7 */ /* 0x000fe20008100408 */
[----:B---3--:R-:W-:Y:S01]  /*3fe0*/  @!P4 IMAD.X R0, RZ, RZ, R33, P0 ;  /* 0x000000ffff00c224 */ /* 0x008fe200000e0621 */
[----:B------:R-:W3:Y:S02]  /*3ff0*/  SYNCS.PHASECHK.TRANS64.TRYWAIT P2, [UR7+0x58], R12 ;  /* 0x0000580cff0075a7 */ /* 0x000ee40008041107 */
[----:B--23--:R-:W-:Y:S05]  /*4000*/  @!P2 BRA `(.L_x_72) ;  /* 0x000000740024a947 */ /* 0x00cfea0003800000 */
.L_x_151:
        /* <DEDUP_REMOVED lines=8> */
[----:B------:R-:W-:Y:S01]  /*4090*/  @!UP1 UIADD3 UR24, UPT, UPT, UR7, 0x2200, URZ ;  /* 0x0000220007189890 */ /* 0x000fe2000fffe0ff */
[----:B------:R-:W-:Y:S01]  /*40a0*/  VOTEU.ALL UP1, P4 ;  /* 0x0000000000ff7886 */ /* 0x000fe20002020000 */
[----:B------:R-:W-:Y:S01]  /*40b0*/  UMOV UR27, UR35 ;  /* 0x00000023001b7c82 */ /* 0x000fe20008000000 */
[----:B------:R-:W-:Y:S02]  /*40c0*/  UMOV UR28, UR36 ;  /* 0x00000024001c7c82 */ /* 0x000fe40008000000 */
[----:B------:R-:W-:Y:S01]  /*40d0*/  IMAD.U32 R11, RZ, RZ, UR8 ;  /* 0x00000008ff0b7e24 */ /* 0x000fe2000f8e00ff */
[----:B------:R-:W-:Y:S01]  /*40e0*/  UPRMT UR8, UR37, 0x654, UR25 ;  /* 0x0000065425087896 */ /* 0x000fe20008000019 */
[----:B------:R-:W-:Y:S02]  /*40f0*/  IMAD.U32 R10, RZ, RZ, UR9 ;  /* 0x00000009ff0a7e24 */ /* 0x000fe4000f8e00ff */
[----:B------:R-:W-:Y:S01]  /*4100*/  @!P4 IMAD.X R20, RZ, RZ, R33, P0 ;  /* 0x000000ffff14c224 */ /* 0x000fe200000e0621 */
[----:B------:R-:W-:Y:S02]  /*4110*/  @!P4 R2UR UR15, R11 ;  /* 0x000000000b0fc2ca */ /* 0x000fe400000e0000 */
[----:B------:R-:W-:Y:S11]  /*4120*/  @!P4 R2UR UR14, R10 ;  /* 0x000000000a0ec2ca */ /* 0x000ff600000e0000 */
[----:B------:R-:W-:Y:S02]  /*4130*/  @!UPT UIADD3 URZ, UPT, UPT, URZ, URZ, URZ ;  /* 0x000000fffffff290 */ /* 0x000fe4000fffe0ff */
[----:B------:R2:W-:Y:S01]  /*4140*/  @!UP1 UTMALDG.3D [UR24], [UR14], desc[UR10] ;  /* 0x00000a180e0095b4 */ /* 0x0005e20008011000 */
[----:B------:R2:W-:Y:S01]  /*4150*/  @!P4 SYNCS.ARRIVE.TRANS64.RED.A0TR RZ, [UR7+0x38], R0 ;  /* 0x00003800ffffc9a7 */ /* 0x0005e20008300407 */
[----:B------:R-:W-:Y:S01]  /*4160*/  SYNCS.ARRIVE.TRANS64.RED.A1T0 RZ, [UR8], RZ ;  /* 0x000000ffffff79a7 */ /* 0x000fe20008100408 */
[----:B------:R-:W3:Y:S02]  /*4170*/  SYNCS.PHASECHK.TRANS64.TRYWAIT P2, [UR7+0x60], R12 ;  /* 0x0000600cff0075a7 */ /* 0x000ee40008041107 */
[----:B--23--:R-:W-:Y:S05]  /*4180*/  @!P2 BRA `(.L_x_73) ;  /* 0x0000007000dca947 */ /* 0x00cfea0003800000 */
.L_x_153:
[----:B------:R-:W2:Y:S01]  /*4190*/  LDC.64 R14, c[0x0][0xb10] ;  /* 0x0002c400ff0e7b82 */ /* 0x000ea20000000a00 */
[----:B------:R-:W-:Y:S01]  /*41a0*/  @!P4 R2UR UR8, R20 ;  /* 0x000000001408c2ca */ /* 0x000fe200000e0000 */
[----:B------:R-:W-:Y:S01]  /*41b0*/  VOTEU.ALL UP1, P4 ;  /* 0x0000000000ff7886 */ /* 0x000fe20002020000 */
[----:B------:R-:W-:Y:S01]  /*41c0*/  @!P4 R2UR UR9, R21 ;  /* 0x000000001509c2ca */ /* 0x000fe200000e0000 */
[----:B------:R-:W-:Y:S01]  /*41d0*/  UMOV UR10, 0x0 ;  /* 0x00000000000a7882 */ /* 0x000fe20000000000 */
[----:B------:R-:W-:Y:S03]  /*41e0*/  UMOV UR11, 0x10000000 ;  /* 0x10000000000b7882 */ /* 0x000fe60000000000 */
[----:B------:R-:W3:Y:S01]  /*41f0*/  LDC.64 R10, c[0x0][0xb18] ;  /* 0x0002c600ff0a7b82 */ /* 0x000ee20000000a00 */
[----:B------:R-:W-:Y:S01]  /*4200*/  @!UP1 UIADD3 UR18, UPT, UPT, UR34, 0x80, URZ ;  /* 0x0000008022129890 */ /* 0x000fe2000fffe0ff */
[----:B------:R-:W-:Y:S01]  /*4210*/  @P3 SHF.R.U32.HI R28, RZ, 0x10, R25 ;  /* 0x00000010ff1c3819 */ /* 0x000fe20000011619 */
[----:B------:R-:W-:Y:S01]  /*4220*/  @!UP1 UIADD3 UR16, UPT, UPT, UR7, 0x4200, URZ ;  /* 0x0000420007109890 */ /* 0x000fe2000fffe0ff */
[----:B------:R-:W-:Y:S01]  /*4230*/  VIADD R30, R30, 0x1 ;  /* 0x000000011e1e7836 */ /* 0x000fe20000000000 */
[----:B------:R-:W-:Y:S03]  /*4240*/  VOTEU.ALL UP1, P4 ;  /* 0x0000000000ff7886 */ /* 0x000fe60002020000 */
[----:B------:R-:W5:Y:S01]  /*4250*/  @!P1 LDC R0, c[0x0][0xb20] ;  /* 0x0002c800ff009b82 */ /* 0x000f620000000800 */
[----:B------:R-:W-:Y:S01]  /*4260*/  UMOV UR19, UR35 ;  /* 0x0000002300137c82 */ /* 0x000fe20008000000 */
[----:B------:R-:W-:Y:S01]  /*4270*/  IMAD.U32 R21, RZ, RZ, UR8 ;  /* 0x00000008ff157e24 */ /* 0x000fe2000f8e00ff */
[----:B------:R-:W-:Y:S05]  /*4280*/  UMOV UR20, UR36 ;  /* 0x0000002400147c82 */ /* 0x000fea0008000000 */
[----:B-1----:R-:W1:Y:S01]  /*4290*/  @!P1 LDC R3, c[0x0][0xb0c] ;  /* 0x0002c300ff039b82 */ /* 0x002e620000000800 */
[----:B------:R-:W-:Y:S01]  /*42a0*/  IMAD.U32 R20, RZ, RZ, UR9 ;  /* 0x00000009ff147e24 */ /* 0x000fe2000f8e00ff */
[----:B------:R-:W-:Y:S01]  /*42b0*/  UPRMT UR8, UR37, 0x654, UR17 ;  /* 0x0000065425087896 */ /* 0x000fe20008000011 */
[----:B------:R-:W-:Y:S03]  /*42c0*/  @!P4 R2UR UR15, R21 ;  /* 0x00000000150fc2ca */ /* 0x000fe600000e0000 */
[----:B------:R-:W-:Y:S01]  /*42d0*/  @!P4 R2UR UR14, R20 ;  /* 0x00000000140ec2ca */ /* 0x000fe200000e0000 */
[----:B------:R-:W-:Y:S11]  /*42e0*/  @!P4 IMAD.MOV.U32 R20, RZ, RZ, 0x2000 ;  /* 0x00002000ff14c424 */ /* 0x000ff600078e00ff */
[----:B------:R-:W-:Y:S01]  /*42f0*/  @!UPT UIADD3 URZ, UPT, UPT, URZ, URZ, URZ ;  /* 0x000000fffffff290 */ /* 0x000fe2000fffe0ff */
[----:B------:R1:W-:Y:S01]  /*4300*/  @!UP1 UTMALDG.3D [UR16], [UR14], desc[UR10] ;  /* 0x00000a100e0095b4 */ /* 0x0003e20008011000 */
[----:B------:R1:W-:Y:S02]  /*4310*/  @!P4 SYNCS.ARRIVE.TRANS64.RED.A0TR RZ, [UR7+0x40], R20 ;  /* 0x00004014ffffc9a7 */ /* 0x0003e40008300407 */
[----:B-1----:R-:W-:Y:S01]  /*4320*/  @!P1 ISETP.NE.AND P2, PT, R3, 0x1, PT ;  /* 0x000000010300980c */ /* 0x002fe20003f45270 */
[C---:B--2---:R-:W-:Y:S01]  /*4330*/  @!P1 IMAD.HI.U32 R14, R13.reuse, R14, RZ ;  /* 0x0000000e0d0e9227 */ /* 0x044fe200078e00ff */
[----:B---3--:R-:W-:Y:S03]  /*4340*/  @!P1 ISETP.NE.AND P0, PT, R10, 0x1, PT ;  /* 0x000000010a00980c */ /* 0x008fe60003f05270 */
[C---:B------:R-:W-:Y:S01]  /*4350*/  @!P1 IMAD.HI.U32 R11, R8.reuse, R11, RZ ;  /* 0x0000000b080b9227 */ /* 0x040fe200078e00ff */
[----:B------:R-:W-:Y:S04]  /*4360*/  @!P1 SHF.R.U32.HI R14, RZ, R15, R14 ;  /* 0x0000000fff0e9219 */ /* 0x000fe8000001160e */
[----:B-----5:R-:W-:Y:S01]  /*4370*/  @!P1 SHF.R.U32.HI R9, RZ, R0, R11 ;  /* 0x00000000ff099219 */ /* 0x020fe2000001160b */
[----:B------:R-:W-:Y:S01]  /*4380*/  SYNCS.ARRIVE.TRANS64.RED.A1T0 RZ, [UR8], RZ ;  /* 0x000000ffffff79a7 */ /* 0x000fe20008100408 */
[----:B------:R-:W-:Y:S02]  /*4390*/  @!P1 SEL R14, R13, R14, !P2 ;  /* 0x0000000e0d0e9207 */ /* 0x000fe40005000000 */
[----:B------:R-:W-:Y:S01]  /*43a0*/  @!P1 SEL R9, R8, R9, !P0 ;  /* 0x0000000908099207 */ /* 0x000fe20004000000 */
[----:B------:R-:W1:Y:S04]  /*43b0*/  SYNCS.PHASECHK.TRANS64.TRYWAIT P5, [UR7+0x68], R12 ;  /* 0x0000680cff0075a7 */ /* 0x000e6800080a1107 */
[----:B------:R-:W-:Y:S02]  /*43c0*/  @!P1 IMAD.IADD R0, R9, 0x1, -R14 ;  /* 0x0000000109009824 */ /* 0x000fe400078e0a0e */
[----:B------:R-:W-:Y:S02]  /*43d0*/  @!P1 IMAD.IADD R9, R14, 0x1, -R9 ;  /* 0x000000010e099824 */ /* 0x000fe400078e0a09 */
[----:B------:R-:W-:Y:S02]  /*43e0*/  @!P1 IMAD R13, R0, R3, R13 ;  /* 0x00000003000d9224 */ /* 0x000fe400078e020d */
[----:B------:R-:W-:Y:S01]  /*43f0*/  @!P1 IMAD R8, R9, R10, R8 ;  /* 0x0000000a09089224 */ /* 0x000fe200078e0208 */
[----:B-1----:R-:W-:Y:S06]  /*4400*/  @!P5 BRA `(.L_x_74) ;  /* 0x000000700054d947 */ /* 0x002fec0003800000 */
.L_x_155:
[----:B-1----:R-:W-:Y:S01]  /*4410*/  @!P4 IADD3 R3, P0, PT, R32, 0x580, RZ ;  /* 0x000005802003c810 */ /* 0x002fe20007f1e0ff */
[----:B------:R-:W-:Y:S01]  /*4420*/  VOTEU.ALL UP1, P4 ;  /* 0x0000000000ff7886 */ /* 0x000fe20002020000 */
[----:B------:R-:W-:Y:S01]  /*4430*/  UMOV UR18, 0x0 ;  /* 0x0000000000127882 */ /* 0x000fe20000000000 */
[----:B------:R-:W-:Y:S01]  /*4440*/  UMOV UR19, 0x10000000 ;  /* 0x1000000000137882 */ /* 0x000fe20000000000 */
[----:B------:R-:W-:Y:S01]  /*4450*/  @!P4 R2UR UR9, R3 ;  /* 0x000000000309c2ca */ /* 0x000fe200000e0000 */
[----:B------:R-:W-:Y:S01]  /*4460*/  @!P4 IMAD.X R0, RZ, RZ, R33, P0 ;  /* 0x000000ffff00c224 */ /* 0x000fe200000e0621 */
[----:B------:R-:W-:Y:S01]  /*4470*/  @!UP1 UIADD3 UR10, UPT, UPT, UR34, 0xc0, URZ ;  /* 0x000000c0220a9890 */ /* 0x000fe2000fffe0ff */
[----:B------:R-:W-:Y:S01]  /*4480*/  ISETP.NE.AND P0, PT, R30, 0x2, PT ;  /* 0x000000021e00780c */ /* 0x000fe20003f05270 */
[----:B------:R-:W-:Y:S01]  /*4490*/  UMOV UR11, UR35 ;  /* 0x00000023000b7c82 */ /* 0x000fe20008000000 */
[----:B------:R-:W-:Y:S01]  /*44a0*/  UMOV UR12, UR36 ;  /* 0x00000024000c7c82 */ /* 0x000fe20008000000 */
[----:B------:R-:W-:Y:S01]  /*44b0*/  @!P4 R2UR UR8, R0 ;  /* 0x000000000008c2ca */ /* 0x000fe200000e0000 */
[----:B------:R-:W-:Y:S01]  /*44c0*/  IMAD.IADD R20, R8, 0x1, R147 ;  /* 0x0000000108147824 */ /* 0x000fe200078e0293 */
[----:B------:R-:W-:Y:S01]  /*44d0*/  @P3 R2UR UR36, R28 ;  /* 0x000000001c2432ca */ /* 0x000fe200000e0000 */
[----:B------:R-:W-:Y:S01]  /*44e0*/  IMAD.IADD R21, R13, 0x1, R170 ;  /* 0x000000010d157824 */ /* 0x000fe200078e02aa */
[----:B------:R-:W-:Y:S02]  /*44f0*/  SEL R0, RZ, 0x1, P0 ;  /* 0x00000001ff007807 */ /* 0x000fe40000000000 */
[----:B------:R-:W-:Y:S01]  /*4500*/  LOP3.LUT R31, R31, 0x1, RZ, 0x3c, !PT ;  /* 0x000000011f1f7812 */ /* 0x000fe200078e3cff */
[----:B------:R-:W-:Y:S01]  /*4510*/  IMAD.U32 R10, RZ, RZ, UR9 ;  /* 0x00000009ff0a7e24 */ /* 0x000fe2000f8e00ff */
[----:B------:R-:W-:Y:S01]  /*4520*/  @!UP1 UIADD3 UR9, UPT, UPT, UR7, 0x48, URZ ;  /* 0x0000004807099890 */ /* 0x000fe2000fffe0ff */
[----:B------:R-:W-:Y:S02]  /*4530*/  LOP3.LUT R29, R29, R0, RZ, 0x3c, !PT ;  /* 0x000000001d1d7212 */ /* 0x000fe400078e3cff */
[----:B------:R-:W-:Y:S02]  /*4540*/  SEL R30, R30, RZ, P0 ;  /* 0x000000ff1e1e7207 */ /* 0x000fe40000000000 */
[----:B------:R-:W-:Y:S01]  /*4550*/  IMAD.U32 R11, RZ, RZ, UR8 ;  /* 0x00000008ff0b7e24 */ /* 0x000fe2000f8e00ff */
[----:B------:R-:W-:Y:S01]  /*4560*/  @!P4 R2UR UR14, R10 ;  /* 0x000000000a0ec2ca */ /* 0x000fe200000e0000 */
[----:B------:R-:W-:Y:S01]  /*4570*/  @!UP1 UIADD3 UR8, UPT, UPT, UR7, 0x6200, URZ ;  /* 0x0000620007089890 */ /* 0x000fe2000fffe0ff */
[----:B------:R-:W-:Y:S02]  /*4580*/  VOTEU.ALL UP1, P4 ;  /* 0x0000000000ff7886 */ /* 0x000fe40002020000 */
[----:B------:R-:W-:Y:S11]  /*4590*/  @!P4 R2UR UR15, R11 ;  /* 0x000000000b0fc2ca */ /* 0x000ff600000e0000 */
[----:B------:R-:W-:Y:S02]  /*45a0*/  @!UPT UIADD3 URZ, UPT, UPT, URZ, URZ, URZ ;  /* 0x000000fffffff290 */ /* 0x000fe4000fffe0ff */
[----:B------:R2:W-:Y:S01]  /*45b0*/  @!UP1 UTMALDG.3D [UR8], [UR14], desc[UR18] ;  /* 0x000012080e0095b4 */ /* 0x0005e20008011000 */
[----:B------:R2:W-:Y:S01]  /*45c0*/  @!P4 SYNCS.ARRIVE.TRANS64.RED.A0TR RZ, [UR7+0x48], R23 ;  /* 0x00004817ffffc9a7 */ /* 0x0005e20008300407 */
[----:B------:R-:W-:Y:S01]  /*45d0*/  UPLOP3.LUT UP1, UPT, UPT, UPT, UPT, 0x80, 0x8 ;  /* 0x000000000008789c */ /* 0x000fe20003f2f070 */
[----:B------:R-:W-:Y:S01]  /*45e0*/  SYNCS.ARRIVE.TRANS64.RED.A1T0 RZ, [UR13], RZ ;  /* 0x000000ffffff79a7 */ /* 0x000fe2000810040d */
[----:B------:R-:W-:Y:S09]  /*45f0*/  @P3 BRA `(.L_x_75) ;  /* 0xfffffff000943947 */ /* 0x000ff2000383ffff */
[----:B------:R-:W-:-:S04]  /*4600*/  SHF.L.U32 R3, R31, 0x1f, RZ ;  /* 0x0000001f1f037819 */ /* 0x000fc800000006ff */
[----:B------:R-:W1:Y:S02]  /*4610*/  SYNCS.PHASECHK.TRANS64.TRYWAIT P0, [UR7+0x50], R3 ;  /* 0x00005003ff0075a7 */ /* 0x000e640008001107 */
[----:B-1----:R-:W-:Y:S05]  /*4620*/  @!P0 BRA `(.L_x_76) ;  /* 0x0000006c00e48947 */ /* 0x002fea0003800000 */
.L_x_157:
[----:B------:R-:W3:Y:S02]  /*4630*/  SYNCS.PHASECHK.TRANS64.TRYWAIT P0, [UR7+0x58], R3 ;  /* 0x00005803ff0075a7 */ /* 0x000ee40008001107 */
[----:B---3--:R-:W-:Y:S05]  /*4640*/  @!P0 BRA `(.L_x_77) ;  /* 0x0000006c00f48947 */ /* 0x008fea0003800000 */
.L_x_159:
[----:B------:R-:W3:Y:S02]  /*4650*/  SYNCS.PHASECHK.TRANS64.TRYWAIT P0, [UR7+0x60], R3 ;  /* 0x00006003ff0075a7 */ /* 0x000ee40008001107 */
[----:B---3--:R-:W-:Y:S05]  /*4660*/  @!P0 BRA `(.L_x_78) ;  /* 0x0000007000048947 */ /* 0x008fea0003800000 */
.L_x_161:
[----:B-1----:R-:W-:-:S07]  /*4670*/  MOV R0, UR7 ;  /* 0x0000000700007c02 */ /* 0x002fce0008000f00 */
.L_x_79:
[----:B-1----:R-:W-:-:S04]  /*4680*/  SHF.L.U32 R3, R31, 0x1f, RZ ;  /* 0x0000001f1f037819 */ /* 0x002fc800000006ff */
[----:B------:R1:W3:Y:S03]  /*4690*/  SYNCS.PHASECHK.TRANS64.TRYWAIT P0, [R0+URZ+0x68], R3 ;  /* 0x00006803000075a7 */ /* 0x0002e600080011ff */
[----:B---3--:R-:W-:Y:S05]  /*46a0*/  @!P0 NANOSLEEP.SYNCS 0x989680 ;  /* 0x009896800000895d */ /* 0x008fea0003900000 */
[----:B------:R-:W3:Y:S02]  /*46b0*/  @!P0 SYNCS.PHASECHK.TRANS64 P0, [R0+URZ+0x68], R3 ;  /* 0x00006803000085a7 */ /* 0x000ee400080010ff */
[----:B--23--:R-:W-:Y:S05]  /*46c0*/  @P0 EXIT ;  /* 0x000000000000094d */ /* 0x00cfea0003800000 */
[----:B------:R-:W-:Y:S05]  /*46d0*/  BRA `(.L_x_79) ;  /* 0xfffffffc00e87947 */ /* 0x000fea000383ffff */
.L_x_64:
[----:B------:R-:W-:-:S06]  /*46e0*/  UISETP.GE.AND UP1, UPT, UR8, 0x4, UPT ;  /* 0x000000040800788c */ /* 0x000fcc000bf26270 */
[----:B------:R-:W-:-:S13]  /*46f0*/  PLOP3.LUT P0, PT, PT, PT, UP1, 0x80, 0x8 ;  /* 0x000000000008781c */ /* 0x000fda0003f0f018 */
[----:B------:R-:W-:Y:S05]  /*4700*/  @!P0 EXIT ;  /* 0x000000000000894d */ /* 0x000fea0003800000 */
[----:B------:R-:W-:Y:S01]  /*4710*/  BAR.SYNC.DEFER_BLOCKING 0x6, 0xa0 ;  /* 0x0182800000007b1d */ /* 0x000fe20000010000 */
[C---:B------:R-:W-:Y:S01]  /*4720*/  IMAD.SHL.U32 R3, R185.reuse, 0x40, RZ ;  /* 0x00000040b9037824 */ /* 0x040fe200078e00ff */
[C---:B------:R-:W-:Y:S01]  /*4730*/  LOP3.LUT R189, R185.reuse, 0x60, RZ, 0xc0, !PT ;  /* 0x00000060b9bd7812 */ /* 0x040fe200078ec0ff */
[C---:B------:R-:W-:Y:S01]  /*4740*/  IMAD.SHL.U32 R172, R185.reuse, 0x8, RZ ;  /* 0x00000008b9ac7824 */ /* 0x040fe200078e00ff */
[C---:B------:R-:W-:Y:S01]  /*4750*/  LOP3.LUT R187, R185.reuse, 0x2, RZ, 0xc0, !PT ;  /* 0x00000002b9bb7812 */ /* 0x040fe200078ec0ff */
[----:B------:R-:W-:Y:S01]  /*4760*/  IMAD.U32 R79, R185, 0x10000, RZ ;  /* 0x00010000b94f7824 */ /* 0x000fe200078e00ff */
[----:B------:R-:W-:Y:S02]  /*4770*/  UMOV UR49, 0x400 ;  /* 0x0000040000317882 */ /* 0x000fe40000000000 */
[----:B------:R-:W1:Y:S01]  /*4780*/  LDC R177, c[0x0][0x370] ;  /* 0x0000dc00ffb17b82 */ /* 0x000e620000000800 */
[----:B------:R-:W-:Y:S01]  /*4790*/  ULEA UR49, UR37, UR49, 0x18 ;  /* 0x0000003125317291 */ /* 0x000fe2000f8ec0ff */
[----:B------:R-:W-:Y:S01]  /*47a0*/  LOP3.LUT R5, R3, 0x180, RZ, 0xc0, !PT ;  /* 0x0000018003057812 */ /* 0x000fe200078ec0ff */
[----:B------:R-:W-:Y:S01]  /*47b0*/  HFMA2 R191, -RZ, RZ, 0, 0 ;  /* 0x00000000ffbf7431 */ /* 0x000fe200000001ff */
[----:B------:R-:W-:Y:S01]  /*47c0*/  LOP3.LUT R79, R79, 0x600000, RZ, 0xc0, !PT ;  /* 0x006000004f4f7812 */ /* 0x000fe200078ec0ff */
[----:B------:R-:W-:Y:S01]  /*47d0*/  UIADD3 UR4, UPT, UPT, UR49, 0x8200, URZ ;  /* 0x0000820031047890 */ /* 0x000fe2000fffe0ff */
[----:B------:R-:W-:Y:S01]  /*47e0*/  LOP3.LUT R172, R5, 0x30, R172, 0xf8, !PT ;  /* 0x0000003005ac7812 */ /* 0x000fe200078ef8ac */
[----:B------:R-:W-:Y:S01]  /*47f0*/  IMAD.MOV.U32 R76, RZ, RZ, RZ ;  /* 0x000000ffff4c7224 */ /* 0x000fe200078e00ff */
[----:B------:R-:W2:Y:S01]  /*4800*/  LDC R74, c[0x0][0xb0c] ;  /* 0x0002c300ff4a7b82 */ /* 0x000ea20000000800 */
[----:B------:R-:W-:-:S02]  /*4810*/  LOP3.LUT R185, R185, 0x4, RZ, 0xc0, !PT ;  /* 0x00000004b9b97812 */ /* 0x000fc400078ec0ff */
[----:B------:R-:W-:Y:S02]  /*4820*/  CS2R R182, SRZ ;  /* 0x0000000000b67805 */ /* 0x000fe4000001ff00 */
[----:B------:R-:W-:Y:S02]  /*4830*/  LOP3.LUT R172, R172, 0x1e40, R3, 0xf8, !PT ;  /* 0x00001e40acac7812 */ /* 0x000fe400078ef803 */
[----:B------:R-:W-:Y:S02]  /*4840*/  CS2R R180, SRZ ;  /* 0x0000000000b47805 */ /* 0x000fe4000001ff00 */
[----:B------:R-:W-:Y:S01]  /*4850*/  IADD3 R184, PT, PT, -R185, 0x2, RZ ;  /* 0x00000002b9b87810 */ /* 0x000fe20007ffe1ff */
[----:B------:R-:W-:Y:S01]  /*4860*/  IMAD.MOV R176, RZ, RZ, -R187 ;  /* 0x000000ffffb07224 */ /* 0x000fe200078e0abb */
[----:B------:R-:W-:Y:S01]  /*4870*/  MOV R188, UR4 ;  /* 0x0000000400bc7c02 */ /* 0x000fe20008000f00 */
[----:B------:R-:W4:Y:S01]  /*4880*/  LDC R174, c[0x0][0xb20] ;  /* 0x0002c800ffae7b82 */ /* 0x000f220000000800 */
[----:B------:R-:W3:Y:S01]  /*4890*/  LDS R0, [UR49+0x110] ;  /* 0x00011031ff007984 */ /* 0x000ee20008000800 */
[----:B------:R-:W-:Y:S01]  /*48a0*/  VIADD R186, R172, UR49 ;  /* 0x00000031acba7c36 */ /* 0x000fe20008000000 */
[----:B------:R-:W1:Y:S01]  /*48b0*/  LDCU.64 UR52, c[0x0][0x348] ;  /* 0x00006900ff3477ac */ /* 0x000e620008000a00 */
[----:B------:R-:W-:-:S02]  /*48c0*/  IMAD.MOV R175, RZ, RZ, -R185 ;  /* 0x000000ffffaf7224 */ /* 0x000fc400078e0ab9 */
[----:B------:R-:W-:Y:S01]  /*48d0*/  VIADD R186, R186, 0x200 ;  /* 0x00000200baba7836 */ /* 0x000fe20000000000 */
[----:B------:R-:W1:Y:S01]  /*48e0*/  LDCU.64 UR38, c[0x0][0x888] ;  /* 0x00011100ff2677ac */ /* 0x000e620008000a00 */
[----:B------:R-:W1:Y:S01]  /*48f0*/  LDC R73, c[0x0][0xb30] ;  /* 0x0002cc00ff497b82 */ /* 0x000e620000000800 */
[----:B------:R-:W1:Y:S01]  /*4900*/  LDCU.64 UR44, c[0x0][0x890] ;  /* 0x00011200ff2c77ac */ /* 0x000e620008000a00 */
[----:B------:R-:W-:-:S06]  /*4910*/  UIADD3 UR48, UPT, UPT, UR49, 0x200, URZ ;  /* 0x0000020031307890 */ /* 0x000fcc000fffe0ff */
[----:B------:R-:W1:Y:S08]  /*4920*/  LDC.64 R168, c[0x0][0xb10] ;  /* 0x0002c400ffa87b82 */ /* 0x000e700000000a00 */
[----:B------:R-:W1:Y:S08]  /*4930*/  LDC.64 R70, c[0x0][0xb18] ;  /* 0x0002c600ff467b82 */ /* 0x000e700000000a00 */
[----:B------:R-:W1:Y:S08]  /*4940*/  LDC.64 R68, c[0x0][0xb28] ;  /* 0x0002ca00ff447b82 */ /* 0x000e700000000a00 */
[----:B------:R-:W1:Y:S01]  /*4950*/  LDC.64 R166, c[0x0][0x8b0] ;  /* 0x00022c00ffa67b82 */ /* 0x000e620000000a00 */
[----:B---3--:R-:W-:-:S07]  /*4960*/  IMAD.IADD R79, R0, 0x1, R79 ;  /* 0x00000001004f7824 */ /* 0x008fce00078e024f */
[----:B------:R-:W3:Y:S08]  /*4970*/  LDC.64 R164, c[0x0][0x8a8] ;  /* 0x00022a00ffa47b82 */ /* 0x000ef00000000a00 */
[----:B--2-4-:R-:W1:Y:S02]  /*4980*/  LDC R178, c[0x0][0x374] ;  /* 0x0000dd00ffb27b82 */ /* 0x014e640000000800 */
.L_x_124:
[C---:B------:R-:W-:Y:S02]  /*4990*/  LEA R0, R191.reuse, UR49, 0x3 ;  /* 0x00000031bf007c11 */ /* 0x040fe4000f8e18ff */
[----:B------:R-:W-:Y:S02]  /*49a0*/  SHF.L.U32 R3, R182, 0x1f, RZ ;  /* 0x0000001fb6037819 */ /* 0x000fe400000006ff */
[----:B------:R-:W-:Y:S02]  /*49b0*/  LEA R16, R191, UR49, 0x4 ;  /* 0x00000031bf107c11 */ /* 0x000fe4000f8e20ff */
[----:B------:R-:W2:Y:S02]  /*49c0*/  SYNCS.PHASECHK.TRANS64.TRYWAIT P0, [R0+URZ+0x80], R3 ;  /* 0x00008003000075a7 */ /* 0x000ea400080011ff */
[----:B-12---:R-:W-:Y:S05]  /*49d0*/  @!P0 BRA `(.L_x_80) ;  /* 0x0000006c00408947 */ /* 0x006fea0003800000 */
.L_x_162:
[----:B------:R-:W4:Y:S01]  /*49e0*/  LDC.64 R12, c[0x0][0xb10] ;  /* 0x0002c400ff0c7b82 */ /* 0x000f220000000a00 */
[----:B------:R-:W3:Y:S01]  /*49f0*/  LDS.128 R16, [R16+0xf0] ;  /* 0x0000f00010107984 */ /* 0x000ee20000000c00 */
[----:B-1----:R-:W-:Y:S01]  /*4a00*/  ISETP.NE.AND P1, PT, R73, 0x1, PT ;  /* 0x000000014900780c */ /* 0x002fe20003f25270 */
[----:B--2---:R-:W-:Y:S01]  /*4a10*/  VIADD R0, R0, 0x90 ;  /* 0x0000009000007836 */ /* 0x004fe20000000000 */
[----:B------:R-:W-:Y:S04]  /*4a20*/  ISETP.GE.AND P0, PT, R72, 0x1, PT ;  /* 0x000000014800780c */ /* 0x000fe80003f06270 */
[----:B------:R-:W1:Y:S01]  /*4a30*/  LDC.64 R10, c[0x0][0xb18] ;  /* 0x0002c600ff0a7b82 */ /* 0x000e620000000a00 */
[----:B------:R-:W-:Y:S01]  /*4a40*/  PRMT R0, RZ, 0x654, R0 ;  /* 0x00000654ff007816 */ /* 0x000fe20000000000 */
[----:B------:R-:W-:Y:S01]  /*4a50*/  @!PT LDS RZ, [RZ] ;  /* 0x00000000fffff984 */ /* 0x000fe20000000800 */
[----:B------:R-:W-:Y:S01]  /*4a60*/  @!PT LDS RZ, [RZ] ;  /* 0x00000000fffff984 */ /* 0x000fe20000000800 */
[----:B------:R-:W-:Y:S01]  /*4a70*/  @!PT LDS RZ, [RZ] ;  /* 0x00000000fffff984 */ /* 0x000fe20000000800 */
[----:B------:R-:W-:Y:S01]  /*4a80*/  @!PT LDS RZ, [RZ] ;  /* 0x00000000fffff984 */ /* 0x000fe20000000800 */
[----:B------:R2:W-:Y:S06]  /*4a90*/  MEMBAR.ALL.CTA ;  /* 0x0000000000007992 */ /* 0x0005ec0000008000 */
[----:B--2---:R-:W2:Y:S01]  /*4aa0*/  FENCE.VIEW.ASYNC.S ;  /* 0x00000000000073c6 */ /* 0x004ea20000000000 */
[----:B------:R-:W1:Y:S08]  /*4ab0*/  @!P1 LDC R14, c[0x0][0xb20] ;  /* 0x0002c800ff0e9b82 */ /* 0x000e700000000800 */
[----:B------:R-:W1:Y:S01]  /*4ac0*/  @!P1 LDC R9, c[0x0][0xb0c] ;  /* 0x0002c300ff099b82 */ /* 0x000e620000000800 */
[----:B--2---:R2:W-:Y:S01]  /*4ad0*/  SYNCS.ARRIVE.TRANS64.RED.A1T0 RZ, [R0+URZ], RZ ;  /* 0x000000ff00ff79a7 */ /* 0x0045e200081004ff */
[----:B---3--:R-:W-:Y:S04]  /*4ae0*/  LOP3.LUT P4, RZ, R18, 0x1, RZ, 0xc0, !PT ;  /* 0x0000000112ff7812 */ /* 0x008fe8000788c0ff */
[----:B------:R-:W-:Y:S09]  /*4af0*/  P2R R190, PR, RZ, 0x10 ;  /* 0x00000010ffbe7803 */ /* 0x000ff20000000000 */
[----:B------:R-:W-:Y:S02]  /*4b00*/  @P4 MOV R77, R16 ;  /* 0x00000010004d4202 */ /* 0x000fe40000000f00 */
[----:B------:R-:W-:Y:S01]  /*4b10*/  @P4 LOP3.LUT R75, R17, 0xffff, RZ, 0xc0, !PT ;  /* 0x0000ffff114b4812 */ /* 0x000fe200078ec0ff */
[----:B--2-4-:R-:W-:Y:S06]  /*4b20*/  @!P0 BRA `(.L_x_81) ;  /* 0x0000000000a48947 */ /* 0x014fec0003800000 */
[----:B------:R-:W-:Y:S01]  /*4b30*/  IMAD.HI.U32 R23, R178, R71, RZ ;  /* 0x00000047b2177227 */ /* 0x000fe200078e00ff */
[----:B------:R-:W-:Y:S02]  /*4b40*/  ISETP.NE.AND P0, PT, R70, 0x1, PT ;  /* 0x000000014600780c */ /* 0x000fe40003f05270 */
[----:B------:R-:W-:Y:S01]  /*4b50*/  ISETP.NE.AND P2, PT, R72, 0x1, PT ;  /* 0x000000014800780c */ /* 0x000fe20003f45270 */
[----:B------:R-:W-:Y:S01]  /*4b60*/  IMAD.HI.U32 R22, R177, R168, RZ ;  /* 0x000000a8b1167227 */ /* 0x000fe200078e00ff */
[----:B------:R-:W-:Y:S02]  /*4b70*/  SHF.R.U32.HI R23, RZ, R174, R23 ;  /* 0x000000aeff177219 */ /* 0x000fe40000011617 */
[----:B------:R-:W-:Y:S01]  /*4b80*/  ISETP.NE.AND P3, PT, R74, 0x1, PT ;  /* 0x000000014a00780c */ /* 0x000fe20003f65270 */
[----:B------:R-:W-:Y:S01]  /*4b90*/  IMAD.HI.U32 R26, R77, R168, RZ ;  /* 0x000000a84d1a7227 */ /* 0x000fe200078e00ff */
[----:B------:R-:W-:Y:S02]  /*4ba0*/  SHF.R.U32.HI R22, RZ, R169, R22 ;  /* 0x000000a9ff167219 */ /* 0x000fe40000011616 */
[----:B------:R-:W-:Y:S01]  /*4bb0*/  SEL R3, R178, R23, !P0 ;  /* 0x00000017b2037207 */ /* 0x000fe20004000000 */
[----:B------:R-:W-:Y:S01]  /*4bc0*/  IMAD.HI.U32 R23, R75, R71, RZ ;  /* 0x000000474b177227 */ /* 0x000fe200078e00ff */
[----:B------:R-:W-:Y:S02]  /*4bd0*/  SEL R7, R177, R22, !P3 ;  /* 0x00000016b1077207 */ /* 0x000fe40005800000 */
[----:B------:R-:W-:Y:S01]  /*4be0*/  SHF.R.U32.HI R26, RZ, R169, R26 ;  /* 0x000000a9ff1a7219 */ /* 0x000fe2000001161a */
[-C--:B------:R-:W-:Y:S04]  /*4bf0*/  IMAD.HI.U32 R22, R3, R68.reuse, RZ ;  /* 0x0000004403167227 */ /* 0x080fe800078e00ff */
[----:B------:R-:W-:Y:S01]  /*4c00*/  IMAD.HI.U32 R24, R7, R68, RZ ;  /* 0x0000004407187227 */ /* 0x000fe200078e00ff */
[-C--:B------:R-:W-:Y:S02]  /*4c10*/  @P2 SHF.R.U32.HI R3, RZ, R69.reuse, R22 ;  /* 0x00000045ff032219 */ /* 0x080fe40000011616 */
[----:B------:R-:W-:Y:S02]  /*4c20*/  SHF.R.U32.HI R22, RZ, R174, R23 ;  /* 0x000000aeff167219 */ /* 0x000fe40000011617 */
[----:B------:R-:W-:Y:S01]  /*4c30*/  @P2 SHF.R.U32.HI R7, RZ, R69, R24 ;  /* 0x00000045ff072219 */ /* 0x000fe20000011618 */
[C---:B------:R-:W-:Y:S01]  /*4c40*/  IMAD R2, R72.reuse, R3, RZ ;  /* 0x0000000348027224 */ /* 0x040fe200078e02ff */
[----:B------:R-:W-:Y:S02]  /*4c50*/  SEL R5, R75, R22, !P0 ;  /* 0x000000164b057207 */ /* 0x000fe40004000000 */
[----:B------:R-:W-:Y:S01]  /*4c60*/  SEL R3, R77, R26, !P3 ;  /* 0x0000001a4d037207 */ /* 0x000fe20005800000 */
[----:B------:R-:W-:Y:S01]  /*4c70*/  IMAD R4, R72, R7, RZ ;  /* 0x0000000748047224 */ /* 0x000fe200078e02ff */
[C---:B------:R-:W-:Y:S01]  /*4c80*/  ISETP.GE.AND P0, PT, R5.reuse, R2, PT ;  /* 0x000000020500720c */ /* 0x040fe20003f06270 */
[----:B------:R-:W-:Y:S03]  /*4c90*/  IMAD.HI.U32 R6, R5, R68, RZ ;  /* 0x0000004405067227 */ /* 0x000fe600078e00ff */
[----:B------:R-:W-:Y:S01]  /*4ca0*/  ISETP.GE.OR P0, PT, R3, R4, P0 ;  /* 0x000000040300720c */ /* 0x000fe20000706670 */
[----:B------:R-:W-:Y:S01]  /*4cb0*/  IMAD.MOV R4, RZ, RZ, -R3 ;  /* 0x000000ffff047224 */ /* 0x000fe200078e0a03 */
[-C--:B------:R-:W-:Y:S03]  /*4cc0*/  SHF.R.U32.HI R6, RZ, R69.reuse, R6 ;  /* 0x00000045ff067219 */ /* 0x080fe60000011606 */
[----:B------:R-:W-:Y:S01]  /*4cd0*/  IMAD R77, R74, R4, R77 ;  /* 0x000000044a4d7224 */ /* 0x000fe200078e024d */
[----:B------:R-:W-:Y:S05]  /*4ce0*/  SEL R15, R5, R6, !P2 ;  /* 0x00000006050f7207 */ /* 0x000fea0005000000 */
[----:B------:R-:W-:Y:S02]  /*4cf0*/  IMAD.MOV R6, RZ, RZ, -R15 ;  /* 0x000000ffff067224 */ /* 0x000fe400078e0a0f */
[C---:B------:R-:W-:Y:S04]  /*4d00*/  @!P0 IMAD.HI.U32 R2, R3.reuse, R68, RZ ;  /* 0x0000004403028227 */ /* 0x040fe800078e00ff */
[----:B------:R-:W-:Y:S01]  /*4d10*/  IMAD R6, R72, R6, R5 ;  /* 0x0000000648067224 */ /* 0x000fe200078e0205 */
[----:B------:R-:W-:Y:S04]  /*4d20*/  @!P0 SHF.R.U32.HI R2, RZ, R69, R2 ;  /* 0x00000045ff028219 */ /* 0x000fe80000011602 */
[----:B------:R-:W-:Y:S02]  /*4d30*/  @!P0 SEL R0, R3, R2, !P2 ;  /* 0x0000000203008207 */ /* 0x000fe40005000000 */
[----:B------:R-:W-:Y:S02]  /*4d40*/  IADD3 R2, PT, PT, -R5, RZ, RZ ;  /* 0x000000ff05027210 */ /* 0x000fe40007ffe1ff */
[----:B------:R-:W-:Y:S01]  /*4d50*/  @!P0 IADD3 R8, PT, PT, R15, -R0, RZ ;  /* 0x800000000f088210 */ /* 0x000fe20007ffe0ff */
[----:B------:R-:W-:Y:S02]  /*4d60*/  @!P0 IMAD R0, R7, R6, R0 ;  /* 0x0000000607008224 */ /* 0x000fe400078e0200 */
[----:B------:R-:W-:Y:S02]  /*4d70*/  IMAD R75, R70, R2, R75 ;  /* 0x00000002464b7224 */ /* 0x000fe400078e024b */
[----:B------:R-:W-:Y:S02]  /*4d80*/  @!P0 IMAD R5, R8, R72, R3 ;  /* 0x0000004808058224 */ /* 0x000fe400078e0203 */
[----:B------:R-:W-:Y:S04]  /*4d90*/  @!P0 IMAD.MOV.U32 R3, RZ, RZ, R0 ;  /* 0x000000ffff038224 */ /* 0x000fe800078e0000 */
[----:B------:R-:W-:Y:S02]  /*4da0*/  IMAD R77, R3, R74, R77 ;  /* 0x0000004a034d7224 */ /* 0x000fe400078e024d */
[----:B------:R-:W-:Y:S07]  /*4db0*/  IMAD R75, R5, R70, R75 ;  /* 0x00000046054b7224 */ /* 0x000fee00078e024b */
.L_x_81:
[----:B-1----:R-:W-:Y:S01]  /*4dc0*/  @!P1 ISETP.NE.AND P0, PT, R10, 0x1, PT ;  /* 0x000000010a00980c */ /* 0x002fe20003f05270 */
[----:B------:R-:W-:Y:S01]  /*4dd0*/  @!P1 IMAD.HI.U32 R0, R77, R12, RZ ;  /* 0x0000000c4d009227 */ /* 0x000fe200078e00ff */
[----:B------:R-:W-:Y:S01]  /*4de0*/  @!P1 ISETP.NE.AND P2, PT, R9, 0x1, PT ;  /* 0x000000010900980c */ /* 0x000fe20003f45270 */
[----:B------:R-:W-:Y:S01]  /*4df0*/  ULOP3.LUT UP0, URZ, UR48, 0x1b0, URZ, 0xc0, !UPT ;  /* 0x000001b030ff7892 */ /* 0x000fe2000f80c0ff */
[----:B------:R-:W-:Y:S01]  /*4e00*/  R2UR UR42, R21 ;  /* 0x00000000152a72ca */ /* 0x000fe200000e0000 */
[----:B------:R-:W-:Y:S01]  /*4e10*/  @!P1 IMAD.HI.U32 R3, R75, R11, RZ ;  /* 0x0000000b4b039227 */ /* 0x000fe200078e00ff */
[----:B------:R-:W-:Y:S02]  /*4e20*/  @!P1 SHF.R.U32.HI R0, RZ, R13, R0 ;  /* 0x0000000dff009219 */ /* 0x000fe40000011600 */
[----:B------:R-:W-:Y:S01]  /*4e30*/  R2UR UR41, R20 ;  /* 0x00000000142972ca */ /* 0x000fe200000e0000 */
[----:B------:R-:W-:Y:S01]  /*4e40*/  VIADD R191, R191, 0x1 ;  /* 0x00000001bfbf7836 */ /* 0x000fe20000000000 */
[----:B------:R-:W-:Y:S02]  /*4e50*/  @!P1 SHF.R.U32.HI R2, RZ, R14, R3 ;  /* 0x0000000eff029219 */ /* 0x000fe40000011603 */
[----:B------:R-:W-:Y:S02]  /*4e60*/  @!P1 SEL R3, R77, R0, !P2 ;  /* 0x000000004d039207 */ /* 0x000fe40005000000 */
[----:B------:R-:W-:Y:S02]  /*4e70*/  @!P1 SEL R2, R75, R2, !P0 ;  /* 0x000000024b029207 */ /* 0x000fe40004000000 */
[----:B------:R-:W-:Y:S01]  /*4e80*/  @P4 SHF.R.U32.HI R179, RZ, 0x10, R17 ;  /* 0x00000010ffb34819 */ /* 0x000fe20000011611 */
[----:B------:R-:W-:Y:S02]  /*4e90*/  USHF.L.U32 UR42, UR42, 0x7, URZ ;  /* 0x000000072a2a7899 */ /* 0x000fe400080006ff */
[----:B------:R-:W-:Y:S02]  /*4ea0*/  @!P1 IMAD.IADD R0, R2, 0x1, -R3 ;  /* 0x0000000102009824 */ /* 0x000fe400078e0a03 */
[----:B------:R-:W-:Y:S01]  /*4eb0*/  @!P1 IMAD.IADD R2, R3, 0x1, -R2 ;  /* 0x0000000103029824 */ /* 0x000fe200078e0a02 */
[----:B------:R-:W-:Y:S01]  /*4ec0*/  USHF.L.U32 UR41, UR41, 0x8, URZ ;  /* 0x0000000829297899 */ /* 0x000fe200080006ff */
[----:B------:R-:W-:Y:S02]  /*4ed0*/  @!P1 IMAD R77, R0, R9, R77 ;  /* 0x00000009004d9224 */ /* 0x000fe400078e024d */
[----:B------:R-:W-:Y:S01]  /*4ee0*/  @!P1 IMAD R75, R2, R10, R75 ;  /* 0x0000000a024b9224 */ /* 0x000fe200078e024b */
[----:B------:R-:W-:Y:S08]  /*4ef0*/  BRA.U !UP0, `(.L_x_82) ;  /* 0x0000000108407547 */ /* 0x000ff0000b800000 */
[----:B------:R-:W1:Y:S01]  /*4f00*/  LDCU.64 UR8, c[0x4][0x88] ;  /* 0x01001100ff0877ac */ /* 0x000e620008000a00 */
[----:B------:R-:W-:Y:S01]  /*4f10*/  MOV R3, 0x0 ;  /* 0x0000000000037802 */ /* 0x000fe20000000f00 */
[----:B------:R-:W-:Y:S02]  /*4f20*/  HFMA2 R12, -RZ, RZ, 0, 5.9604644775390625e-08 ;  /* 0x00000001ff0c7431 */ /* 0x000fe400000001ff */
[----:B------:R-:W-:Y:S02]  /*4f30*/  IMAD.MOV.U32 R8, RZ, RZ, 0x70 ;  /* 0x00000070ff087424 */ /* 0x000fe400078e00ff */
[----:B------:R-:W-:Y:S01]  /*4f40*/  IMAD.MOV.U32 R13, RZ, RZ, RZ ;  /* 0x000000ffff0d7224 */ /* 0x000fe200078e00ff */
[----:B------:R-:W2:Y:S01]  /*4f50*/  LDCU.64 UR6, c[0x4][0x90] ;  /* 0x01001200ff0677ac */ /* 0x000ea20008000a00 */
[----:B------:R-:W3:Y:S01]  /*4f60*/  LDC.64 R2, c[0x4][R3] ;  /* 0x0100000003027b82 */ /* 0x000ee20000000a00 */
[----:B------:R-:W4:Y:S01]  /*4f70*/  LDCU.64 UR4, c[0x4][0x8] ;  /* 0x01000100ff0477ac */ /* 0x000f220008000a00 */
[----:B-1----:R-:W-:Y:S01]  /*4f80*/  MOV R5, UR9 ;  /* 0x0000000900057c02 */ /* 0x002fe20008000f00 */
[----:B------:R-:W-:Y:S01]  /*4f90*/  IMAD.U32 R4, RZ, RZ, UR8 ;  /* 0x00000008ff047e24 */ /* 0x000fe2000f8e00ff */
[----:B--2---:R-:W-:Y:S01]  /*4fa0*/  MOV R7, UR7 ;  /* 0x0000000700077c02 */ /* 0x004fe20008000f00 */
[----:B------:R-:W-:Y:S01]  /*4fb0*/  IMAD.U32 R6, RZ, RZ, UR6 ;  /* 0x00000006ff067e24 */ /* 0x000fe2000f8e00ff */
[----:B----4-:R-:W-:Y:S01]  /*4fc0*/  MOV R11, UR5 ;  /* 0x00000005000b7c02 */ /* 0x010fe20008000f00 */
[----:B------:R-:W-:Y:S02]  /*4fd0*/  IMAD.U32 R10, RZ, RZ, UR4 ;  /* 0x00000004ff0a7e24 */ /* 0x000fe4000f8e00ff */
[----:B------:R-:W-:Y:S07]  /*4fe0*/  LEPC R20, `(.L_x_82) ;  /* 0x000000001014794e */ /* 0x000fee0000000000 */
[----:B---3-5:R-:W-:Y:S05]  /*4ff0*/  CALL.ABS.NOINC R2 ;  /* 0x0000000002007343 */ /* 0x028fea0003c00000 */
.L_x_82:
[----:B------:R-:W-:Y:S01]  /*5000*/  LOP3.LUT P0, RZ, R188, 0x1b0, RZ, 0xc0, !PT ;  /* 0x000001b0bcff7812 */ /* 0x000fe2000780c0ff */
[----:B------:R-:W-:Y:S11]  /*5010*/  BSSY.RECONVERGENT B6, `(.L_x_83) ;  /* 0x0000013000067945 */ /* 0x000ff60003800200 */
[----:B------:R-:W-:Y:S01]  /*5020*/  @!UPT UIADD3 URZ, UPT, UPT, URZ, URZ, URZ ;  /* 0x000000fffffff290 */ /* 0x000fe2000fffe0ff */
[----:B------:R-:W-:Y:S05]  /*5030*/  @!P0 BRA `(.L_x_84) ;  /* 0x0000000000408947 */ /* 0x000fea0003800000 */
        /* <DEDUP_REMOVED lines=16> */
.L_x_84:
[----:B------:R-:W-:Y:S05]  /*5140*/  BSYNC.RECONVERGENT B6 ;  /* 0x0000000000067941 */ /* 0x000fea0003800200 */
.L_x_83:
[----:B------:R-:W-:Y:S01]  /*5150*/  ISETP.NE.U32.AND P4, PT, R166, RZ, PT ;  /* 0x000000ffa600720c */ /* 0x000fe20003f85070 */
[----:B------:R-:W-:Y:S01]  /*5160*/  UISETP.NE.AND UP2, UPT, UR50, URZ, UPT ;  /* 0x000000ff3200728c */ /* 0x000fe2000bf45270 */
[----:B------:R-:W-:Y:S01]  /*5170*/  ISETP.NE.U32.AND P2, PT, RZ, UR38, PT ;  /* 0x00000026ff007c0c */ /* 0x000fe2000bf45070 */
[----:B------:R-:W-:Y:S01]  /*5180*/  UISETP.NE.U32.AND UP1, UPT, UR44, URZ, UPT ;  /* 0x000000ff2c00728c */ /* 0x000fe2000bf25070 */
[----:B------:R-:W-:Y:S01]  /*5190*/  ISETP.NE.AND.EX P4, PT, R167, RZ, PT, P4 ;  /* 0x000000ffa700720c */ /* 0x000fe20003f85340 */
[----:B------:R-:W-:Y:S01]  /*51a0*/  UPLOP3.LUT UP0, UPT, UPT, UPT, UPT, 0x40, 0x4 ;  /* 0x000000000004789c */ /* 0x000fe20003f0e870 */
[----:B------:R-:W-:Y:S01]  /*51b0*/  ISETP.NE.AND.EX P2, PT, RZ, UR39, PT, P2 ;  /* 0x00000027ff007c0c */ /* 0x000fe2000bf45320 */
[----:B------:R-:W-:Y:S01]  /*51c0*/  UISETP.NE.AND.EX UP1, UPT, UR45, URZ, UPT, UP1 ;  /* 0x000000ff2d00728c */ /* 0x000fe2000bf25310 */
[----:B------:R-:W-:Y:S04]  /*51d0*/  PLOP3.LUT P1, PT, PT, PT, UP2, 0x80, 0x8 ;  /* 0x000000000008781c */ /* 0x000fe80003f2f028 */
[----:B------:R-:W-:Y:S06]  /*51e0*/  @UP2 UPLOP3.LUT UP0, UPT, UPT, UPT, UP1, 0x80, 0x8 ;  /* 0x000000000008289c */ /* 0x000fec0003f0f010 */
[----:B------:R-:W-:Y:S01]  /*51f0*/  PLOP3.LUT P0, PT, PT, PT, UP0, 0x80, 0x8 ;  /* 0x000000000008781c */ /* 0x000fe20003f0f008 */
[----:B------:R-:W-:Y:S01]  /*5200*/  @!UPT UIADD3 URZ, UPT, UPT, URZ, URZ, URZ ;  /* 0x000000fffffff290 */ /* 0x000fe2000fffe0ff */
[----:B------:R-:W-:Y:S11]  /*5210*/  BRA.U !UP1, `(.L_x_85) ;  /* 0x0000000109387547 */ /* 0x000ff6000b800000 */
[----:B------:R-:W-:Y:S01]  /*5220*/  UISETP.NE.U32.AND UP0, UPT, UR38, URZ, UPT ;  /* 0x000000ff2600728c */ /* 0x000fe2000bf05070 */
[----:B------:R-:W-:Y:S02]  /*5230*/  HFMA2 R0, -RZ, RZ, 0, 5.9604644775390625e-08 ;  /* 0x00000001ff007431 */ /* 0x000fe400000001ff */
[----:B------:R-:W-:Y:S01]  /*5240*/  IMAD.MOV.U32 R171, RZ, RZ, 0x1 ;  /* 0x00000001ffab7424 */ /* 0x000fe200078e00ff */
[----:B------:R-:W-:Y:S06]  /*5250*/  UISETP.NE.AND.EX UP0, UPT, UR39, URZ, UPT, UP0 ;  /* 0x000000ff2700728c */ /* 0x000fec000bf05300 */
[----:B------:R-:W-:Y:S05]  /*5260*/  PLOP3.LUT P3, PT, PT, PT, UP0, 0x80, 0x8 ;  /* 0x000000000008781c */ /* 0x000fea0003f6f008 */
[----:B------:R-:W1:Y:S01]  /*5270*/  @UP0 LDCU.64 UR6, c[0x0][0x888] ;  /* 0x00011100ff0607ac */ /* 0x000e620008000a00 */
[----:B------:R-:W-:Y:S07]  /*5280*/  @UP0 UIMAD UR4, UR36, UR44, URZ ;  /* 0x0000002c240402a4 */ /* 0x000fee000f8e02ff */
[----:B------:R-:W-:Y:S01]  /*5290*/  @!P3 PRMT R171, R0, 0x7610, R171 ;  /* 0x0000761000abb816 */ /* 0x000fe200000000ab */
[----:B-1----:R-:W-:Y:S03]  /*52a0*/  @UP0 UIMAD.WIDE UR6, UR4, 0x4, UR6 ;  /* 0x00000004040608a5 */ /* 0x002fe6000f8e0206 */
[----:B------:R-:W1:Y:S03]  /*52b0*/  @!UP0 LDCU UR4, c[0x0][0x880] ;  /* 0x00011000ff0487ac */ /* 0x000e660008000800 */
[----:B------:R-:W-:Y:S01]  /*52c0*/  IMAD.U32 R2, RZ, RZ, UR6 ;  /* 0x00000006ff027e24 */ /* 0x000fe2000f8e00ff */
[----:B------:R-:W-:Y:S05]  /*52d0*/  MOV R3, UR7 ;  /* 0x0000000700037c02 */ /* 0x000fea0008000f00 */
[----:B-----5:R2:W5:Y:S02]  /*52e0*/  @P3 LDG.E R81, desc[UR46][R2.64] ;  /* 0x0000002e02513981 */ /* 0x020564000c1e1900 */
[----:B-12---:R-:W-:Y:S02]  /*52f0*/  @!P3 IMAD.U32 R81, RZ, RZ, UR4 ;  /* 0x00000004ff51be24 */ /* 0x006fe4000f8e00ff */
.L_x_85:
[----:B------:R-:W-:Y:S05]  /*5300*/  @!P4 BRA `(.L_x_86) ;  /* 0x000000000020c947 */ /* 0x000fea0003800000 */
[----:B------:R-:W-:Y:S04]  /*5310*/  ISETP.NE.U32.AND P3, PT, R164, RZ, PT ;  /* 0x000000ffa400720c */ /* 0x000fe80003f65070 */
[----:B------:R-:W-:Y:S11]  /*5320*/  ISETP.NE.AND.EX P3, PT, R165, RZ, PT, P3 ;  /* 0x000000ffa500720c */ /* 0x000ff60003f65330 */
[----:B------:R-:W-:Y:S02]  /*5330*/  @!UPT UIADD3 URZ, UPT, UPT, URZ, URZ, URZ ;  /* 0x000000fffffff290 */ /* 0x000fe4000fffe0ff */
[----:B------:R-:W1:Y:S01]  /*5340*/  @P3 LDC.64 R2, c[0x0][0x8a8] ;  /* 0x00022a00ff023b82 */ /* 0x000e620000000a00 */
[----:B------:R-:W-:Y:S04]  /*5350*/  @P3 IMAD R0, R166, UR36, RZ ;  /* 0x00000024a6003c24 */ /* 0x000fe8000f8e02ff */
[----:B-1----:R-:W-:Y:S05]  /*5360*/  @P3 IMAD.WIDE R2, R0, 0x4, R2 ;  /* 0x0000000400023825 */ /* 0x002fea00078e0202 */
[----:B-----5:R1:W5:Y:S02]  /*5370*/  @P3 LDG.E R78, desc[UR46][R2.64] ;  /* 0x0000002e024e3981 */ /* 0x020364000c1e1900 */
[----:B-1----:R-:W2:Y:S02]  /*5380*/  @!P3 LDC R78, c[0x0][0x8a0] ;  /* 0x00022800ff4ebb82 */ /* 0x002ea40000000800 */
.L_x_86:
[----:B-----5:R-:W-:Y:S01]  /*5390*/  FSETP.NEU.AND P4, PT, R81, RZ, PT ;  /* 0x000000ff5100720b */ /* 0x020fe20003f8d000 */
[----:B------:R-:W-:Y:S01]  /*53a0*/  BSSY B1, `(.L_x_87) ;  /* 0x0000047000017945 */ /* 0x000fe20003800000 */
[----:B------:R-:W-:Y:S01]  /*53b0*/  SEL R5, RZ, 0xffffffff, P2 ;  /* 0xffffffffff057807 */ /* 0x000fe20001000000 */
[----:B------:R-:W-:Y:S01]  /*53c0*/  IMAD.MOV.U32 R196, RZ, RZ, 0x1 ;  /* 0x00000001ffc47424 */ /* 0x000fe200078e00ff */
[----:B------:R-:W-:Y:S01]  /*53d0*/  LOP3.LUT P3, RZ, R171, 0xff, RZ, 0xc0, !PT ;  /* 0x000000ffabff7812 */ /* 0x000fe2000786c0ff */
[C---:B------:R-:W-:Y:S01]  /*53e0*/  IMAD R80, R76.reuse, 0x100, R79 ;  /* 0x000001004c507824 */ /* 0x040fe200078e024f */
[----:B------:R-:W-:Y:S02]  /*53f0*/  @P1 SEL R0, RZ, 0xffffffff, P4 ;  /* 0xffffffffff001807 */ /* 0x000fe40002000000 */
[----:B------:R-:W-:Y:S02]  /*5400*/  CS2R R162, SRZ ;  /* 0x0000000000a27805 */ /* 0x000fe4000001ff00 */
[----:B------:R-:W-:Y:S02]  /*5410*/  LEA R3, R181, UR49, 0x3 ;  /* 0x00000031b5037c11 */ /* 0x000fe4000f8e18ff */
[----:B------:R-:W-:Y:S02]  /*5420*/  CS2R R160, SRZ ;  /* 0x0000000000a07805 */ /* 0x000fe4000001ff00 */
[----:B------:R-:W-:Y:S02]  /*5430*/  @P0 SEL R0, R5, R0, !P3 ;  /* 0x0000000005000207 */ /* 0x000fe40005800000 */
[----:B------:R-:W-:Y:S02]  /*5440*/  CS2R R158, SRZ ;  /* 0x00000000009e7805 */ /* 0x000fe4000001ff00 */
[----:B------:R-:W-:Y:S02]  /*5450*/  LEA R193, R76, UR49, 0x3 ;  /* 0x000000314cc17c11 */ /* 0x000fe4000f8e18ff */
[----:B------:R-:W-:Y:S02]  /*5460*/  CS2R R156, SRZ ;  /* 0x00000000009c7805 */ /* 0x000fe4000001ff00 */
[----:B------:R-:W-:Y:S02]  /*5470*/  @P1 LOP3.LUT R0, R0, 0x1, RZ, 0xc0, !PT ;  /* 0x0000000100001812 */ /* 0x000fe400078ec0ff */
[----:B------:R-:W-:Y:S02]  /*5480*/  CS2R R154, SRZ ;  /* 0x00000000009a7805 */ /* 0x000fe4000001ff00 */
[----:B------:R-:W-:Y:S02]  /*5490*/  SHF.L.U32 R2, R183, 0x1f, RZ ;  /* 0x0000001fb7027819 */ /* 0x000fe400000006ff */
[----:B------:R-:W-:Y:S02]  /*54a0*/  CS2R R152, SRZ ;  /* 0x0000000000987805 */ /* 0x000fe4000001ff00 */
[----:B------:R-:W-:Y:S02]  /*54b0*/  ISETP.NE.U32.OR P6, PT, R0, 0x1, !P1 ;  /* 0x000000010000780c */ /* 0x000fe40004fc5470 */
[----:B------:R-:W-:Y:S02]  /*54c0*/  CS2R R150, SRZ ;  /* 0x0000000000967805 */ /* 0x000fe4000001ff00 */
[----:B------:R-:W-:Y:S02]  /*54d0*/  PLOP3.LUT P2, PT, PT, PT, UP1, 0x80, 0x8 ;  /* 0x000000000008781c */ /* 0x000fe40003f4f018 */
[----:B------:R-:W-:Y:S02]  /*54e0*/  CS2R R148, SRZ ;  /* 0x0000000000947805 */ /* 0x000fe4000001ff00 */
[----:B------:R-:W-:Y:S02]  /*54f0*/  SEL R0, RZ, 0xffffffff, P4 ;  /* 0xffffffffff007807 */ /* 0x000fe40002000000 */
[----:B------:R-:W-:Y:S03]  /*5500*/  P2R R198, PR, RZ, 0x40 ;  /* 0x00000040ffc67803 */ /* 0x000fe60000000000 */
[----:B------:R-:W-:Y:S04]  /*5510*/  @P6 SHF.L.U32 R4, R180, 0x1f, RZ ;  /* 0x0000001fb4046819 */ /* 0x000fe800000006ff */
[----:B------:R-:W-:Y:S01]  /*5520*/  @P2 SEL R0, R5, R0, !P3 ;  /* 0x0000000005002207 */ /* 0x000fe20005800000 */
[----:B------:R-:W1:Y:S03]  /*5530*/  @P6 SYNCS.PHASECHK.TRANS64.TRYWAIT P1, [R3+URZ+0x30], R4 ;  /* 0x00003004030065a7 */ /* 0x000e6600080211ff */
[----:B------:R-:W-:Y:S04]  /*5540*/  LOP3.LUT R0, R0, 0x1, RZ, 0xc0, !PT ;  /* 0x0000000100007812 */ /* 0x000fe800078ec0ff */
[----:B------:R-:W-:Y:S04]  /*5550*/  ISETP.NE.U32.AND P5, PT, R0, 0x1, PT ;  /* 0x000000010000780c */ /* 0x000fe80003fa5070 */
[----:B------:R-:W-:Y:S01]  /*5560*/  P2R R197, PR, RZ, 0x20 ;  /* 0x00000020ffc57803 */ /* 0x000fe20000000000 */
[----:B------:R3:W4:Y:S01]  /*5570*/  SYNCS.PHASECHK.TRANS64.TRYWAIT P0, [R193+URZ+0xa0], R2 ;  /* 0x0000a002c10075a7 */ /* 0x00072200080011ff */
[----:B-1----:R-:W-:Y:S01]  /*5580*/  @P6 SEL R196, RZ, 0x1, !P1 ;  /* 0x00000001ffc46807 */ /* 0x002fe20004800000 */
[----:B---3--:R-:W-:Y:S06]  /*5590*/  @!P6 BRA `(.L_x_88) ;  /* 0x00000000009ce947 */ /* 0x008fec0003800000 */
[----:B------:R-:W-:Y:S01]  /*55a0*/  @P5 IMAD R6, R181, 0x2000, R186 ;  /* 0x00002000b5065824 */ /* 0x000fe200078e02ba */
[----:B------:R-:W-:Y:S01]  /*55b0*/  ISETP.NE.AND P1, PT, R196, RZ, PT ;  /* 0x000000ffc400720c */ /* 0x000fe20003f25270 */
[----:B------:R-:W-:Y:S01]  /*55c0*/  BSSY B0, `(.L_x_89) ;  /* 0x0000010000007945 */ /* 0x000fe20003800000 */
[----:B------:R-:W-:Y:S01]  /*55d0*/  CS2R R150, SRZ ;  /* 0x0000000000967805 */ /* 0x000fe2000001ff00 */
[--C-:B------:R-:W-:Y:S01]  /*55e0*/  @P5 IMAD R7, R187, -0x10, R6.reuse ;  /* 0xfffffff0bb075824 */ /* 0x100fe200078e0206 */
[----:B------:R-:W-:Y:S01]  /*55f0*/  CS2R R148, SRZ ;  /* 0x0000000000947805 */ /* 0x000fe2000001ff00 */
[----:B------:R-:W-:Y:S01]  /*5600*/  @P5 IMAD R5, R185, -0x10, R6 ;  /* 0xfffffff0b9055824 */ /* 0x000fe200078e0206 */
[----:B------:R-:W-:Y:S01]  /*5610*/  CS2R R158, SRZ ;  /* 0x00000000009e7805 */ /* 0x000fe2000001ff00 */
[----:B------:R-:W-:Y:S01]  /*5620*/  @P5 IMAD R4, R184, 0x10, R7 ;  /* 0x00000010b8045824 */ /* 0x000fe200078e0207 */
[----:B------:R-:W-:Y:S02]  /*5630*/  CS2R R156, SRZ ;  /* 0x00000000009c7805 */ /* 0x000fe4000001ff00 */
[----:B------:R-:W-:Y:S02]  /*5640*/  CS2R R154, SRZ ;  /* 0x00000000009a7805 */ /* 0x000fe4000001ff00 */
[----:B------:R-:W-:Y:S02]  /*5650*/  CS2R R152, SRZ ;  /* 0x0000000000987805 */ /* 0x000fe4000001ff00 */
[----:B------:R-:W-:Y:S02]  /*5660*/  CS2R R162, SRZ ;  /* 0x0000000000a27805 */ /* 0x000fe4000001ff00 */
[----:B------:R-:W-:Y:S01]  /*5670*/  CS2R R160, SRZ ;  /* 0x0000000000a07805 */ /* 0x000fe2000001ff00 */
[----:B------:R-:W-:Y:S06]  /*5680*/  @P1 BRA `(.L_x_90) ;  /* 0x00000000000c1947 */ /* 0x000fec0003800000 */
[----:B------:R-:W-:Y:S04]  /*5690*/  SHF.L.U32 R0, R180, 0x1f, RZ ;  /* 0x0000001fb4007819 */ /* 0x000fe800000006ff */
[----:B------:R-:W1:Y:S02]  /*56a0*/  SYNCS.PHASECHK.TRANS64.TRYWAIT P1, [R3+URZ+0x30], R0 ;  /* 0x00003000030075a7 */ /* 0x000e6400080211ff */
[----:B-1----:R-:W-:Y:S05]  /*56b0*/  @!P1 BRA `(.L_x_91) ;  /* 0x00000060001c9947 */ /* 0x002fea0003800000 */
.L_x_90:
[----:B------:R-:W-:Y:S05]  /*56c0*/  BSYNC B0 ;  /* 0x0000000000007941 */ /* 0x000fea0003800000 */
.L_x_89:
[----:B------:R-:W-:Y:S01]  /*56d0*/  ISETP.NE.AND P1, PT, R197, RZ, PT ;  /* 0x000000ffc500720c */ /* 0x000fe20003f25270 */
[----:B-1----:R-:W-:Y:S02]  /*56e0*/  VIADD R3, R3, 0x50 ;  /* 0x0000005003037836 */ /* 0x002fe40000000000 */
[----:B------:R-:W-:Y:S02]  /*56f0*/  IMAD.U32 R0, RZ, RZ, UR37 ;  /* 0x00000025ff007e24 */ /* 0x000fe4000f8e00ff */
[----:B------:R-:W-:Y:S03]  /*5700*/  VIADD R181, R181, 0x1 ;  /* 0x00000001b5b57836 */ /* 0x000fe60000000000 */
[----:B------:R-:W-:Y:S05]  /*5710*/  PRMT R0, R0, 0x654, R3 ;  /* 0x0000065400007816 */ /* 0x000fea0000000003 */
[----:B------:R1:W3:Y:S04]  /*5720*/  @P1 LDS.128 R148, [R6] ;  /* 0x0000000006941984 */ /* 0x0002e80000000c00 */
[----:B------:R1:W1:Y:S04]  /*5730*/  @P1 LDS.128 R156, [R5+0x20] ;  /* 0x00002000059c1984 */ /* 0x0002680000000c00 */
[----:B------:R1:W1:Y:S04]  /*5740*/  @P1 LDS.128 R152, [R7+0x10] ;  /* 0x0000100007981984 */ /* 0x0002680000000c00 */
[----:B------:R1:W1:Y:S01]  /*5750*/  @P1 LDS.128 R160, [R4+0x10] ;  /* 0x0000100004a01984 */ /* 0x0002620000000c00 */
[C---:B------:R-:W-:Y:S01]  /*5760*/  ISETP.NE.AND P1, PT, R181.reuse, 0x4, PT ;  /* 0x00000004b500780c */ /* 0x040fe20003f25270 */
[----:B------:R-:W-:Y:S01]  /*5770*/  @!PT LDS RZ, [RZ] ;  /* 0x00000000fffff984 */ /* 0x000fe20000000800 */
[----:B------:R-:W-:Y:S01]  /*5780*/  @!PT LDS RZ, [RZ] ;  /* 0x00000000fffff984 */ /* 0x000fe20000000800 */
[----:B------:R-:W-:Y:S01]  /*5790*/  @!PT LDS RZ, [RZ] ;  /* 0x00000000fffff984 */ /* 0x000fe20000000800 */
[----:B------:R-:W-:Y:S01]  /*57a0*/  @!PT LDS RZ, [RZ] ;  /* 0x00000000fffff984 */ /* 0x000fe20000000800 */
[----:B------:R5:W-:Y:S06]  /*57b0*/  MEMBAR.ALL.CTA ;  /* 0x0000000000007992 */ /* 0x000bec0000008000 */
[----:B-----5:R-:W5:Y:S01]  /*57c0*/  FENCE.VIEW.ASYNC.S ;  /* 0x00000000000073c6 */ /* 0x020f620000000000 */
[----:B------:R-:W-:Y:S02]  /*57d0*/  SEL R3, RZ, 0x1, P1 ;  /* 0x00000001ff037807 */ /* 0x000fe40000800000 */
[----:B------:R-:W-:Y:S02]  /*57e0*/  SEL R181, R181, RZ, P1 ;  /* 0x000000ffb5b57207 */ /* 0x000fe40000800000 */
[----:B------:R-:W-:Y:S01]  /*57f0*/  LOP3.LUT R180, R180, R3, RZ, 0x3c, !PT ;  /* 0x00000003b4b47212 */ /* 0x000fe200078e3cff */
[----:B-----5:R1:W-:Y:S06]  /*5800*/  SYNCS.ARRIVE.TRANS64.RED.A1T0 RZ, [R0+URZ], RZ ;  /* 0x000000ff00ff79a7 */ /* 0x0203ec00081004ff */
.L_x_88:
[----:B------:R-:W-:Y:S05]  /*5810*/  BSYNC B1 ;  /* 0x0000000000017941 */ /* 0x000fea0003800000 */
.L_x_87:
[----:B-1----:R-:W-:Y:S04]  /*5820*/  SHF.R.U32.HI R0, RZ, 0x15, R80 ;  /* 0x00000015ff007819 */ /* 0x002fe80000011650 */
[----:B------:R-:W-:Y:S01]  /*5830*/  LOP3.LUT P1, RZ, R0, 0x3, R173, 0x48, !PT ;  /* 0x0000000300ff7812 */ /* 0x000fe200078248ad */
[----:B------:R-:W-:Y:S01]  /*5840*/  @!UPT UIADD3 URZ, UPT, UPT, URZ, URZ, URZ ;  /* 0x000000fffffff290 */ /* 0x000fe2000fffe0ff */
[----:B----4-:R-:W-:Y:S11]  /*5850*/  @P0 BRA `(.L_x_92) ;  /* 0x0000000000080947 */ /* 0x010ff60003800000 */
[----:B------:R-:W1:Y:S02]  /*5860*/  SYNCS.PHASECHK.TRANS64.TRYWAIT P0, [R193+URZ+0xa0], R2 ;  /* 0x0000a002c10075a7 */ /* 0x000e6400080011ff */
[----:B-1----:R-:W-:Y:S05]  /*5870*/  @!P0 BRA `(.L_x_93) ;  /* 0x0000005c00c08947 */ /* 0x002fea0003800000 */
.L_x_92:
[----:B------:R-:W-:Y:S04]  /*5880*/  BSSY.RECONVERGENT B6, `(.L_x_94) ;  /* 0x0000012000067945 */ /* 0x000fe80003800200 */
[----:B------:R-:W-:Y:S05]  /*5890*/  @!P1 BRA `(.L_x_95) ;  /* 0x0000000000409947 */ /* 0x000fea0003800000 */
[----:B------:R-:W4:Y:S01]  /*58a0*/  LDCU.64 UR8, c[0x4][0x78] ;  /* 0x01000f00ff0877ac */ /* 0x000f220008000a00 */
[----:B------:R-:W-:Y:S01]  /*58b0*/  MOV R3, 0x0 ;  /* 0x0000000000037802 */ /* 0x000fe20000000f00 */
[----:B------:R-:W-:Y:S02]  /*58c0*/  HFMA2 R12, -RZ, RZ, 0, 5.9604644775390625e-08 ;  /* 0x00000001ff0c7431 */ /* 0x000fe400000001ff */
[----:B------:R-:W-:Y:S02]  /*58d0*/  IMAD.MOV.U32 R8, RZ, RZ, 0x192 ;  /* 0x00000192ff087424 */ /* 0x000fe400078e00ff */
[----:B------:R-:W-:Y:S01]  /*58e0*/  IMAD.MOV.U32 R13, RZ, RZ, RZ ;  /* 0x000000ffff0d7224 */ /* 0x000fe200078e00ff */
[----:B------:R-:W5:Y:S01]  /*58f0*/  LDCU.64 UR6, c[0x4][0x80] ;  /* 0x01001000ff0677ac */ /* 0x000f620008000a00 */
[----:B-1----:R-:W1:Y:S01]  /*5900*/  LDC.64 R2, c[0x4][R3] ;  /* 0x0100000003027b82 */ /* 0x002e620000000a00 */
[----:B------:R-:W2:Y:S01]  /*5910*/  LDCU.64 UR4, c[0x4][0x18] ;  /* 0x01000300ff0477ac */ /* 0x000ea20008000a00 */
[----:B----4-:R-:W-:Y:S01]  /*5920*/  MOV R5, UR9 ;  /* 0x0000000900057c02 */ /* 0x010fe20008000f00 */
[----:B------:R-:W-:Y:S01]  /*5930*/  IMAD.U32 R4, RZ, RZ, UR8 ;  /* 0x00000008ff047e24 */ /* 0x000fe2000f8e00ff */
[----:B-----5:R-:W-:Y:S01]  /*5940*/  MOV R7, UR7 ;  /* 0x0000000700077c02 */ /* 0x020fe20008000f00 */
[----:B------:R-:W-:Y:S01]  /*5950*/  IMAD.U32 R6, RZ, RZ, UR6 ;  /* 0x00000006ff067e24 */ /* 0x000fe2000f8e00ff */
[----:B--2---:R-:W-:Y:S01]  /*5960*/  MOV R11, UR5 ;  /* 0x00000005000b7c02 */ /* 0x004fe20008000f00 */
[----:B------:R-:W-:Y:S02]  /*5970*/  IMAD.U32 R10, RZ, RZ, UR4 ;  /* 0x00000004ff0a7e24 */ /* 0x000fe4000f8e00ff */
[----:B------:R-:W-:Y:S07]  /*5980*/  LEPC R20, `(.L_x_95) ;  /* 0x000000001014794e */ /* 0x000fee0000000000 */
[----:B-1-3--:R-:W-:Y:S05]  /*5990*/  CALL.ABS.NOINC R2 ;  /* 0x0000000002007343 */ /* 0x00afea0003c00000 */
.L_x_95:
[----:B------:R-:W-:Y:S05]  /*59a0*/  BSYNC.RECONVERGENT B6 ;  /* 0x0000000000067941 */ /* 0x000fea0003800200 */
.L_x_94:
[-C--:B---3--:R-:W-:Y:S01]  /*59b0*/  F2FP.F16.E5M2.UNPACK_B R83, R148.reuse ;  /* 0x00000094ff53723e */ /* 0x088fe200020004ff */
[----:B------:R-:W-:Y:S05]  /*59c0*/  WARPSYNC.ALL ;  /* 0x0000000000007948 */ /* 0x000fea0003800000 */
[----:B------:R-:W-:Y:S01]  /*59d0*/  R2UR UR4, R80 ;  /* 0x00000000500472ca */ /* 0x000fe200000e0000 */
[--C-:B------:R-:W-:Y:S01]  /*59e0*/  HADD2.F32 R82, -RZ, R83.reuse.H0_H0 ;  /* 0x20000053ff527230 */ /* 0x100fe20000004100 */
[----:B------:R-:W-:Y:S01]  /*59f0*/  F2FP.F16.E5M2.UNPACK_B R85, R148.H1 ;  /* 0x00000094ff55723e */ /* 0x000fe200030004ff */
[----:B------:R-:W-:Y:S01]  /*5a00*/  HADD2.F32 R83, -RZ, R83.H1_H1 ;  /* 0x30000053ff537230 */ /* 0x000fe20000004100 */
[-C--:B------:R-:W-:Y:S01]  /*5a10*/  F2FP.F16.E5M2.UNPACK_B R87, R149.reuse ;  /* 0x00000095ff57723e */ /* 0x080fe200020004ff */
[----:B------:R-:W-:Y:S01]  /*5a20*/  BSSY.RECONVERGENT B0, `(.L_x_96) ;  /* 0x000011d000007945 */ /* 0x000fe20003800200 */
[----:B------:R-:W-:Y:S01]  /*5a30*/  F2FP.F16.E5M2.UNPACK_B R89, R149.H1 ;  /* 0x00000095ff59723e */ /* 0x000fe200030004ff */
[----:B------:R-:W-:Y:S01]  /*5a40*/  HADD2.F32 R84, -RZ, R85.H0_H0 ;  /* 0x20000055ff547230 */ /* 0x000fe20000004100 */
[-C--:B------:R-:W-:Y:S01]  /*5a50*/  F2FP.F16.E5M2.UNPACK_B R91, R150.reuse ;  /* 0x00000096ff5b723e */ /* 0x080fe200020004ff */
[----:B------:R-:W-:Y:S01]  /*5a60*/  HADD2.F32 R88, -RZ, R87.H1_H1 ;  /* 0x30000057ff587230 */ /* 0x000fe20000004100 */
[----:B------:R-:W-:Y:S01]  /*5a70*/  F2FP.F16.E5M2.UNPACK_B R93, R150.H1 ;  /* 0x00000096ff5d723e */ /* 0x000fe200030004ff */
[----:B------:R-:W-:Y:S01]  /*5a80*/  HADD2.F32 R86, -RZ, R85.H1_H1 ;  /* 0x30000055ff567230 */ /* 0x000fe20000004100 */
[-C--:B------:R-:W-:Y:S01]  /*5a90*/  F2FP.F16.E5M2.UNPACK_B R95, R151.reuse ;  /* 0x00000097ff5f723e */ /* 0x080fe200020004ff */
[----:B------:R-:W2:Y:S01]  /*5aa0*/  LDTM.x64 R4, tmem[UR4] ;  /* 0x00000004000479ee */ /* 0x000ea20008340000 */
[----:B------:R-:W-:Y:S01]  /*5ab0*/  F2FP.F16.E5M2.UNPACK_B R97, R151.H1 ;  /* 0x00000097ff61723e */ /* 0x000fe200030004ff */
[----:B------:R-:W-:Y:S01]  /*5ac0*/  HADD2.F32 R85, -RZ, R87.H0_H0 ;  /* 0x20000057ff557230 */ /* 0x000fe20000004100 */
[-C--:B------:R-:W-:Y:S01]  /*5ad0*/  F2FP.F16.E5M2.UNPACK_B R99, R152.reuse ;  /* 0x00000098ff63723e */ /* 0x080fe200020004ff */
[----:B------:R-:W-:Y:S01]  /*5ae0*/  HADD2.F32 R87, -RZ, R89.H0_H0 ;  /* 0x20000059ff577230 */ /* 0x000fe20000004100 */
[----:B------:R-:W-:Y:S01]  /*5af0*/  F2FP.F16.E5M2.UNPACK_B R101, R152.H1 ;  /* 0x00000098ff65723e */ /* 0x000fe200030004ff */
[----:B------:R-:W-:Y:S01]  /*5b00*/  HADD2.F32 R92, -RZ, R91.H1_H1 ;  /* 0x3000005bff5c7230 */ /* 0x000fe20000004100 */
[----:B------:R-:W-:Y:S01]  /*5b10*/  SHF.L.U32 R199, R176, 0x4, RZ ;  /* 0x00000004b0c77819 */ /* 0x000fe200000006ff */
[----:B------:R-:W-:Y:S01]  /*5b20*/  HADD2.F32 R96, -RZ, R95.H1_H1 ;  /* 0x3000005fff607230 */ /* 0x000fe20000004100 */
[----:B------:R-:W-:Y:S01]  /*5b30*/  SHF.L.U32 R207, R175, 0x4, RZ ;  /* 0x00000004afcf7819 */ /* 0x000fe200000006ff */
[----:B------:R-:W-:Y:S01]  /*5b40*/  HADD2.F32 R100, -RZ, R99.H1_H1 ;  /* 0x30000063ff647230 */ /* 0x000fe20000004100 */
[----:B------:R-:W-:Y:S01]  /*5b50*/  IADD3 R192, PT, PT, R186, R199, RZ ;  /* 0x000000c7bac07210 */ /* 0x000fe20007ffe0ff */
[----:B------:R-:W-:Y:S01]  /*5b60*/  HADD2.F32 R90, -RZ, R89.H1_H1 ;  /* 0x30000059ff5a7230 */ /* 0x000fe20000004100 */
[----:B------:R-:W-:Y:S01]  /*5b70*/  SHF.L.U32 R205, R184, 0x4, RZ ;  /* 0x00000004b8cd7819 */ /* 0x000fe200000006ff */
[----:B------:R-:W-:Y:S01]  /*5b80*/  HADD2.F32 R89, -RZ, R91.H0_H0 ;  /* 0x2000005bff597230 */ /* 0x000fe20000004100 */
[-C--:B------:R-:W-:Y:S01]  /*5b90*/  F2FP.F16.E5M2.UNPACK_B R103, R153.reuse ;  /* 0x00000099ff67723e */ /* 0x080fe200020004ff */
[--C-:B------:R-:W-:Y:S01]  /*5ba0*/  HADD2.F32 R91, -RZ, R93.reuse.H0_H0 ;  /* 0x2000005dff5b7230 */ /* 0x100fe20000004100 */
[----:B------:R-:W-:Y:S01]  /*5bb0*/  IADD3 R194, PT, PT, R205, R192, RZ ;  /* 0x000000c0cdc27210 */ /* 0x000fe20007ffe0ff */
[----:B------:R-:W-:Y:S01]  /*5bc0*/  HADD2.F32 R94, -RZ, R93.H1_H1 ;  /* 0x3000005dff5e7230 */ /* 0x000fe20000004100 */
[----:B------:R-:W-:Y:S01]  /*5bd0*/  F2FP.F16.E5M2.UNPACK_B R105, R153.H1 ;  /* 0x00000099ff69723e */ /* 0x000fe200030004ff */
[----:B------:R-:W-:Y:S01]  /*5be0*/  HADD2.F32 R93, -RZ, R95.H0_H0 ;  /* 0x2000005fff5d7230 */ /* 0x000fe20000004100 */
[-C--:B------:R-:W-:Y:S01]  /*5bf0*/  F2FP.F16.E5M2.UNPACK_B R107, R154.reuse ;  /* 0x0000009aff6b723e */ /* 0x080fe200020004ff */
[----:B------:R-:W-:Y:S01]  /*5c00*/  HADD2.F32 R104, -RZ, R103.H1_H1 ;  /* 0x30000067ff687230 */ /* 0x000fe20000004100 */
[----:B------:R-:W-:Y:S01]  /*5c10*/  F2FP.F16.E5M2.UNPACK_B R109, R154.H1 ;  /* 0x0000009aff6d723e */ /* 0x000fe200030004ff */
[C---:B--2---:R-:W-:Y:S01]  /*5c20*/  FMUL R0, R78.reuse, R4 ;  /* 0x000000044e007220 */ /* 0x044fe20000400000 */
[C---:B-1----:R-:W-:Y:S01]  /*5c30*/  FMUL R2, R78.reuse, R5 ;  /* 0x000000054e027220 */ /* 0x042fe20000400000 */
[C---:B------:R-:W-:Y:S01]  /*5c40*/  FMUL R4, R78.reuse, R8 ;  /* 0x000000084e047220 */ /* 0x040fe20000400000 */
[C---:B------:R-:W-:Y:S01]  /*5c50*/  FMUL R5, R78.reuse, R9 ;  /* 0x000000094e057220 */ /* 0x040fe20000400000 */
[C---:B------:R-:W-:Y:S01]  /*5c60*/  FFMA R0, R81.reuse, R82, R0 ;  /* 0x0000005251007223 */ /* 0x040fe20000000000 */
[C---:B------:R-:W-:Y:S01]  /*5c70*/  FFMA R2, R81.reuse, R83, R2 ;  /* 0x0000005351027223 */ /* 0x040fe20000000002 */
[C---:B------:R-:W-:Y:S01]  /*5c80*/  FMUL R8, R78.reuse, R12 ;  /* 0x0000000c4e087220 */ /* 0x040fe20000400000 */
[C---:B------:R-:W-:Y:S01]  /*5c90*/  FMUL R9, R78.reuse, R13 ;  /* 0x0000000d4e097220 */ /* 0x040fe20000400000 */
[C---:B------:R-:W-:Y:S01]  /*5ca0*/  FMUL R12, R78.reuse, R16 ;  /* 0x000000104e0c7220 */ /* 0x040fe20000400000 */
[C---:B------:R-:W-:Y:S01]  /*5cb0*/  FMUL R13, R78.reuse, R17 ;  /* 0x000000114e0d7220 */ /* 0x040fe20000400000 */
[C---:B------:R-:W-:Y:S01]  /*5cc0*/  FMUL R16, R78.reuse, R20 ;  /* 0x000000144e107220 */ /* 0x040fe20000400000 */
[C---:B------:R-:W-:Y:S01]  /*5cd0*/  FMUL R17, R78.reuse, R21 ;  /* 0x000000154e117220 */ /* 0x040fe20000400000 */
[C---:B------:R-:W-:Y:S01]  /*5ce0*/  FMUL R20, R78.reuse, R24 ;  /* 0x000000184e147220 */ /* 0x040fe20000400000 */
[C---:B------:R-:W-:Y:S01]  /*5cf0*/  FMUL R21, R78.reuse, R25 ;  /* 0x000000194e157220 */ /* 0x040fe20000400000 */
[----:B------:R-:W-:Y:S02]  /*5d00*/  HADD2.F32 R108, -RZ, R107.H1_H1 ;  /* 0x3000006bff6c7230 */ /* 0x000fe40000004100 */
[C---:B------:R-:W-:Y:S01]  /*5d10*/  FMUL R24, R78.reuse, R28 ;  /* 0x0000001c4e187220 */ /* 0x040fe20000400000 */
[C---:B------:R-:W-:Y:S01]  /*5d20*/  FMUL R25, R78.reuse, R29 ;  /* 0x0000001d4e197220 */ /* 0x040fe20000400000 */
[C---:B------:R-:W-:Y:S01]  /*5d30*/  FMUL R28, R78.reuse, R32 ;  /* 0x000000204e1c7220 */ /* 0x040fe20000400000 */
[C---:B------:R-:W-:Y:S01]  /*5d40*/  FMUL R29, R78.reuse, R33 ;  /* 0x000000214e1d7220 */ /* 0x040fe20000400000 */
[C---:B------:R-:W-:Y:S01]  /*5d50*/  FMUL R32, R78.reuse, R36 ;  /* 0x000000244e207220 */ /* 0x040fe20000400000 */
[----:B------:R-:W-:Y:S01]  /*5d60*/  F2FP.F16.E5M2.UNPACK_B R111, R155 ;  /* 0x0000009bff6f723e */ /* 0x000fe200020004ff */
[C---:B------:R-:W-:Y:S01]  /*5d70*/  FMUL R33, R78.reuse, R37 ;  /* 0x000000254e217220 */ /* 0x040fe20000400000 */
[C---:B------:R-:W-:Y:S01]  /*5d80*/  FMUL R36, R78.reuse, R40 ;  /* 0x000000284e247220 */ /* 0x040fe20000400000 */
[----:B------:R-:W-:Y:S01]  /*5d90*/  F2FP.F16.E5M2.UNPACK_B R113, R155.H1 ;  /* 0x0000009bff71723e */ /* 0x000fe200030004ff */
[C---:B------:R-:W-:Y:S01]  /*5da0*/  FMUL R37, R78.reuse, R41 ;  /* 0x000000294e257220 */ /* 0x040fe20000400000 */
[----:B------:R-:W-:Y:S02]  /*5db0*/  HADD2.F32 R112, -RZ, R111.H1_H1 ;  /* 0x3000006fff707230 */ /* 0x000fe40000004100 */
        /* <DEDUP_REMOVED lines=26> */
[C---:B------:R-:W-:Y:S01]  /*5f60*/  FFMA R3, R81.reuse, R84, R3 ;  /* 0x0000005451037223 */ /* 0x040fe20000000003 */
[C---:B------:R-:W-:Y:S01]  /*5f70*/  FFMA R7, R81.reuse, R86, R7 ;  /* 0x0000005651077223 */ /* 0x040fe20000000007 */
[----:B------:R-:W-:Y:S01]  /*5f80*/  F2FP.F16.E5M2.UNPACK_B R131, R160 ;  /* 0x000000a0ff83723e */ /* 0x000fe200020004ff */
[C---:B------:R-:W-:Y:S01]  /*5f90*/  FFMA R4, R81.reuse, R85, R4 ;  /* 0x0000005551047223 */ /* 0x040fe20000000004 */
[C---:B------:R-:W-:Y:S01]  /*5fa0*/  FFMA R5, R81.reuse, R88, R5 ;  /* 0x0000005851057223 */ /* 0x040fe20000000005 */
[----:B------:R-:W-:Y:S01]  /*5fb0*/  F2FP.F16.E5M2.UNPACK_B R133, R160.H1 ;  /* 0x000000a0ff85723e */ /* 0x000fe200030004ff */
[----:B------:R-:W-:Y:S01]  /*5fc0*/  FFMA R6, R81, R87, R6 ;  /* 0x0000005751067223 */ /* 0x000fe20000000006 */
[----:B------:R-:W-:Y:S01]  /*5fd0*/  F2FP.SATFINITE.E5M2.F32.PACK_AB_MERGE_C R195, R7, R3, RZ ;  /* 0x0000000307c3723e */ /* 0x000fe200048060ff */
[----:B------:R-:W-:Y:S02]  /*5fe0*/  HADD2.F32 R128, -RZ, R127.H1_H1 ;  /* 0x3000007fff807230 */ /* 0x000fe40000004100 */
[----:B------:R-:W-:Y:S01]  /*5ff0*/  FMUL R11, R78, R11 ;  /* 0x0000000b4e0b7220 */ /* 0x000fe20000400000 */
[----:B------:R-:W-:Y:S01]  /*6000*/  HADD2.F32 R132, -RZ, R131.H1_H1 ;  /* 0x30000083ff847230 */ /* 0x000fe20000004100 */
[----:B------:R-:W-:Y:S01]  /*6010*/  F2FP.SATFINITE.E5M2.F32.PACK_AB_MERGE_C R200, R2, R0, R195 ;  /* 0x0000000002c8723e */ /* 0x000fe200048060c3 */
[----:B------:R-:W-:Y:S01]  /*6020*/  FMUL R10, R78, R14 ;  /* 0x0000000e4e0a7220 */ /* 0x000fe20000400000 */
[----:B------:R-:W-:Y:S01]  /*6030*/  IADD3 R195, PT, PT, R186, R207, RZ ;  /* 0x000000cfbac37210 */ /* 0x000fe20007ffe0ff */
[C---:B------:R-:W-:Y:S01]  /*6040*/  FFMA R11, R81.reuse, R90, R11 ;  /* 0x0000005a510b7223 */ /* 0x040fe2000000000b */
[C---:B------:R-:W-:Y:S01]  /*6050*/  FFMA R8, R81.reuse, R89, R8 ;  /* 0x0000005951087223 */ /* 0x040fe20000000008 */
[C---:B------:R-:W-:Y:S01]  /*6060*/  FFMA R9, R81.reuse, R92, R9 ;  /* 0x0000005c51097223 */ /* 0x040fe20000000009 */
[--C-:B------:R-:W-:Y:S02]  /*6070*/  HADD2.F32 R95, -RZ, R97.reuse.H0_H0 ;  /* 0x20000061ff5f7230 */ /* 0x100fe40000004100 */
[----:B------:R-:W-:Y:S01]  /*6080*/  FFMA R10, R81, R91, R10 ;  /* 0x0000005b510a7223 */ /* 0x000fe2000000000a */
[----:B------:R-:W-:Y:S01]  /*6090*/  F2FP.SATFINITE.E5M2.F32.PACK_AB_MERGE_C R201, R11, R6, RZ ;  /* 0x000000060bc9723e */ /* 0x000fe200048060ff */
[C---:B------:R-:W-:Y:S01]  /*60a0*/  FMUL R15, R78.reuse, R15 ;  /* 0x0000000f4e0f7220 */ /* 0x040fe20000400000 */
[----:B------:R-:W-:Y:S02]  /*60b0*/  HADD2.F32 R98, -RZ, R97.H1_H1 ;  /* 0x30000061ff627230 */ /* 0x000fe40000004100 */
[C---:B------:R-:W-:Y:S01]  /*60c0*/  FMUL R14, R78.reuse, R18 ;  /* 0x000000124e0e7220 */ /* 0x040fe20000400000 */
[----:B------:R-:W-:Y:S01]  /*60d0*/  F2FP.SATFINITE.E5M2.F32.PACK_AB_MERGE_C R201, R5, R4, R201 ;  /* 0x0000000405c9723e */ /* 0x000fe200048060c9 */
[----:B------:R-:W-:Y:S02]  /*60e0*/  HADD2.F32 R97, -RZ, R99.H0_H0 ;  /* 0x20000063ff617230 */ /* 0x000fe40000004100 */
[C---:B------:R-:W-:Y:S01]  /*60f0*/  FFMA R15, R81.reuse, R94, R15 ;  /* 0x0000005e510f7223 */ /* 0x040fe2000000000f */
[C---:B------:R-:W-:Y:S01]  /*6100*/  FFMA R12, R81.reuse, R93, R12 ;  /* 0x0000005d510c7223 */ /* 0x040fe2000000000c */
[----:B------:R-:W-:Y:S01]  /*6110*/  FFMA R13, R81, R96, R13 ;  /* 0x00000060510d7223 */ /* 0x000fe2000000000d */
[----:B------:R-:W-:Y:S01]  /*6120*/  F2FP.F16.E5M2.UNPACK_B R135, R161 ;  /* 0x000000a1ff87723e */ /* 0x000fe200020004ff */
[--C-:B------:R-:W-:Y:S01]  /*6130*/  HADD2.F32 R99, -RZ, R101.reuse.H0_H0 ;  /* 0x20000065ff637230 */ /* 0x100fe20000004100 */
[----:B------:R-:W-:Y:S01]  /*6140*/  F2FP.SATFINITE.E5M2.F32.PACK_AB_MERGE_C R202, R15, R10, RZ ;  /* 0x0000000a0fca723e */ /* 0x000fe200048060ff */
[----:B------:R-:W-:Y:S01]  /*6150*/  FFMA R14, R81, R95, R14 ;  /* 0x0000005f510e7223 */ /* 0x000fe2000000000e */
[C---:B------:R-:W-:Y:S01]  /*6160*/  FMUL R19, R78.reuse, R19 ;  /* 0x000000134e137220 */ /* 0x040fe20000400000 */
[----:B------:R-:W-:Y:S01]  /*6170*/  HADD2.F32 R102, -RZ, R101.H1_H1 ;  /* 0x30000065ff667230 */ /* 0x000fe20000004100 */
[----:B------:R-:W-:Y:S01]  /*6180*/  F2FP.SATFINITE.E5M2.F32.PACK_AB_MERGE_C R202, R9, R8, R202 ;  /* 0x0000000809ca723e */ /* 0x000fe200048060ca */
[----:B------:R-:W-:Y:S02]  /*6190*/  HADD2.F32 R101, -RZ, R103.H0_H0 ;  /* 0x20000067ff657230 */ /* 0x000fe40000004100 */
[C---:B------:R-:W-:Y:S01]  /*61a0*/  FFMA R19, R81.reuse, R98, R19 ;  /* 0x0000006251137223 */ /* 0x040fe20000000013 */
[C---:B------:R-:W-:Y:S01]  /*61b0*/  FFMA R16, R81.reuse, R97, R16 ;  /* 0x0000006151107223 */ /* 0x040fe20000000010 */
[----:B------:R-:W-:Y:S01]  /*61c0*/  FFMA R17, R81, R100, R17 ;  /* 0x0000006451117223 */ /* 0x000fe20000000011 */
[----:B------:R-:W-:Y:S02]  /*61d0*/  HADD2.F32 R136, -RZ, R135.H1_H1 ;  /* 0x30000087ff887230 */ /* 0x000fe40000004100 */
[C---:B------:R-:W-:Y:S01]  /*61e0*/  FMUL R18, R78.reuse, R22 ;  /* 0x000000164e127220 */ /* 0x040fe20000400000 */
[----:B------:R-:W-:Y:S01]  /*61f0*/  F2FP.F16.E5M2.UNPACK_B R137, R161.H1 ;  /* 0x000000a1ff89723e */ /* 0x000fe200030004ff */
[C---:B------:R-:W-:Y:S01]  /*6200*/  FMUL R23, R78.reuse, R23 ;  /* 0x000000174e177220 */ /* 0x040fe20000400000 */
[--C-:B------:R-:W-:Y:S01]  /*6210*/  HADD2.F32 R103, -RZ, R105.reuse.H0_H0 ;  /* 0x20000069ff677230 */ /* 0x100fe20000004100 */
[----:B------:R-:W-:Y:S01]  /*6220*/  F2FP.SATFINITE.E5M2.F32.PACK_AB_MERGE_C R203, R19, R14, RZ ;  /* 0x0000000e13cb723e */ /* 0x000fe200048060ff */
[C---:B------:R-:W-:Y:S01]  /*6230*/  FFMA R18, R81.reuse, R99, R18 ;  /* 0x0000006351127223 */ /* 0x040fe20000000012 */
[C---:B------:R-:W-:Y:S01]  /*6240*/  FFMA R23, R81.reuse, R102, R23 ;  /* 0x0000006651177223 */ /* 0x040fe20000000017 */
[----:B------:R-:W-:Y:S01]  /*6250*/  FFMA R20, R81, R101, R20 ;  /* 0x0000006551147223 */ /* 0x000fe20000000014 */
[----:B------:R-:W-:Y:S01]  /*6260*/  F2FP.F16.E5M2.UNPACK_B R139, R162 ;  /* 0x000000a2ff8b723e */ /* 0x000fe200020004ff */
[----:B------:R-:W-:Y:S01]  /*6270*/  HADD2.F32 R106, -RZ, R105.H1_H1 ;  /* 0x30000069ff6a7230 */ /* 0x000fe20000004100 */
[----:B------:R-:W-:Y:S01]  /*6280*/  F2FP.SATFINITE.E5M2.F32.PACK_AB_MERGE_C R203, R13, R12, R203 ;  /* 0x0000000c0dcb723e */ /* 0x000fe200048060cb */
[----:B------:R-:W-:Y:S01]  /*6290*/  FFMA R21, R81, R104, R21 ;  /* 0x0000006851157223 */ /* 0x000fe20000000015 */
[----:B------:R-:W-:Y:S01]  /*62a0*/  F2FP.SATFINITE.E5M2.F32.PACK_AB_MERGE_C R208, R23, R18, RZ ;  /* 0x0000001217d0723e */ /* 0x000fe200048060ff */
[----:B------:R-:W-:Y:S02]  /*62b0*/  HADD2.F32 R105, -RZ, R107.H0_H0 ;  /* 0x2000006bff697230 */ /* 0x000fe40000004100 */
[C---:B------:R-:W-:Y:S01]  /*62c0*/  FMUL R22, R78.reuse, R26 ;  /* 0x0000001a4e167220 */ /* 0x040fe20000400000 */
[----:B------:R1:W-:Y:S01]  /*62d0*/  STS.128 [R172+UR49+0x8200], R200 ;  /* 0x008200c8ac007988 */ /* 0x0003e20008000c31 */
[----:B------:R-:W-:Y:S01]  /*62e0*/  F2FP.SATFINITE.E5M2.F32.PACK_AB_MERGE_C R208, R17, R16, R208 ;  /* 0x0000001011d0723e */ /* 0x000fe200048060d0 */
[----:B------:R-:W-:Y:S02]  /*62f0*/  HADD2.F32 R140, -RZ, R139.H1_H1 ;  /* 0x3000008bff8c7230 */ /* 0x000fe40000004100 */
[C---:B------:R-:W-:Y:S01]  /*6300*/  FFMA R22, R81.reuse, R103, R22 ;  /* 0x0000006751167223 */ /* 0x040fe20000000016 */
[C---:B------:R-:W-:Y:S01]  /*6310*/  FMUL R27, R78.reuse, R27 ;  /* 0x0000001b4e1b7220 */ /* 0x040fe20000400000 */
[--C-:B------:R-:W-:Y:S02]  /*6320*/  HADD2.F32 R107, -RZ, R109.reuse.H0_H0 ;  /* 0x2000006dff6b7230 */ /* 0x100fe40000004100 */
[C---:B------:R-:W-:Y:S01]  /*6330*/  FMUL R26, R78.reuse, R30 ;  /* 0x0000001e4e1a7220 */ /* 0x040fe20000400000 */
[----:B------:R-:W-:Y:S02]  /*6340*/  HADD2.F32 R110, -RZ, R109.H1_H1 ;  /* 0x3000006dff6e7230 */ /* 0x000fe40000004100 */
[C---:B------:R-:W-:Y:S01]  /*6350*/  FFMA R27, R81.reuse, R106, R27 ;  /* 0x0000006a511b7223 */ /* 0x040fe2000000001b */
[C---:B------:R-:W-:Y:S01]  /*6360*/  FFMA R24, R81.reuse, R105, R24 ;  /* 0x0000006951187223 */ /* 0x040fe20000000018 */
[----:B------:R-:W-:Y:S01]  /*6370*/  FFMA R25, R81, R108, R25 ;  /* 0x0000006c51197223 */ /* 0x000fe20000000019 */
[----:B------:R-:W-:Y:S01]  /*6380*/  F2FP.F16.E5M2.UNPACK_B R141, R162.H1 ;  /* 0x000000a2ff8d723e */ /* 0x000fe200030004ff */
[----:B------:R-:W-:Y:S01]  /*6390*/  HADD2.F32 R109, -RZ, R111.H0_H0 ;  /* 0x2000006fff6d7230 */ /* 0x000fe20000004100 */
[----:B------:R-:W-:Y:S01]  /*63a0*/  F2FP.SATFINITE.E5M2.F32.PACK_AB_MERGE_C R209, R27, R22, RZ ;  /* 0x000000161bd1723e */ /* 0x000fe200048060ff */
[----:B------:R-:W-:Y:S01]  /*63b0*/  FFMA R26, R81, R107, R26 ;  /* 0x0000006b511a7223 */ /* 0x000fe2000000001a */
[C---:B------:R-:W-:Y:S01]  /*63c0*/  FMUL R31, R78.reuse, R31 ;  /* 0x0000001f4e1f7220 */ /* 0x040fe20000400000 */
[--C-:B------:R-:W-:Y:S01]  /*63d0*/  HADD2.F32 R111, -RZ, R113.reuse.H0_H0 ;  /* 0x20000071ff6f7230 */ /* 0x100fe20000004100 */
[----:B------:R-:W-:Y:S01]  /*63e0*/  F2FP.SATFINITE.E5M2.F32.PACK_AB_MERGE_C R209, R21, R20, R209 ;  /* 0x0000001415d1723e */ /* 0x000fe200048060d1 */
[----:B------:R-:W-:Y:S02]  /*63f0*/  HADD2.F32 R114, -RZ, R113.H1_H1 ;  /* 0x30000071ff727230 */ /* 0x000fe40000004100 */
[C---:B------:R-:W-:Y:S01]  /*6400*/  FFMA R31, R81.reuse, R110, R31 ;  /* 0x0000006e511f7223 */ /* 0x040fe2000000001f */
[C---:B------:R-:W-:Y:S01]  /*6410*/  FFMA R28, R81.reuse, R109, R28 ;  /* 0x0000006d511c7223 */ /* 0x040fe2000000001c */
[----:B------:R-:W-:Y:S01]  /*6420*/  FFMA R29, R81, R112, R29 ;  /* 0x00000070511d7223 */ /* 0x000fe2000000001d */
[----:B------:R-:W-:Y:S02]  /*6430*/  HADD2.F32 R113, -RZ, R115.H0_H0 ;  /* 0x20000073ff717230 */ /* 0x000fe40000004100 */
[C---:B------:R-:W-:Y:S01]  /*6440*/  FMUL R30, R78.reuse, R34 ;  /* 0x000000224e1e7220 */ /* 0x040fe20000400000 */
[----:B------:R-:W-:Y:S01]  /*6450*/  F2FP.F16.E5M2.UNPACK_B R143, R163 ;  /* 0x000000a3ff8f723e */ /* 0x000fe200020004ff */
[C---:B------:R-:W-:Y:S01]  /*6460*/  FMUL R35, R78.reuse, R35 ;  /* 0x000000234e237220 */ /* 0x040fe20000400000 */
[----:B------:R-:W-:Y:S01]  /*6470*/  HADD2.F32 R115, -RZ, R117.H0_H0 ;  /* 0x20000075ff737230 */ /* 0x000fe20000004100 */
[----:B------:R-:W-:Y:S01]  /*6480*/  F2FP.SATFINITE.E5M2.F32.PACK_AB_MERGE_C R210, R31, R26, RZ ;  /* 0x0000001a1fd2723e */ /* 0x000fe200048060ff */
[C---:B------:R-:W-:Y:S01]  /*6490*/  FFMA R30, R81.reuse, R111, R30 ;  /* 0x0000006f511e7223 */ /* 0x040fe2000000001e */
[C---:B------:R-:W-:Y:S01]  /*64a0*/  FFMA R35, R81.reuse, R114, R35 ;  /* 0x0000007251237223 */ /* 0x040fe20000000023 */
[C---:B------:R-:W-:Y:S01]  /*64b0*/  FFMA R32, R81.reuse, R113, R32 ;  /* 0x0000007151207223 */ /* 0x040fe20000000020 */
[----:B------:R-:W-:Y:S01]  /*64c0*/  F2FP.F16.E5M2.UNPACK_B R145, R163.H1 ;  /* 0x000000a3ff91723e */ /* 0x000fe200030004ff */
[----:B------:R-:W-:Y:S01]  /*64d0*/  FFMA R33, R81, R116, R33 ;  /* 0x0000007451217223 */ /* 0x000fe20000000021 */
[----:B------:R-:W-:Y:S01]  /*64e0*/  F2FP.SATFINITE.E5M2.F32.PACK_AB_MERGE_C R210, R25, R24, R210 ;  /* 0x0000001819d2723e */ /* 0x000fe200048060d2 */
[----:B------:R-:W-:Y:S01]  /*64f0*/  HADD2.F32 R144, -RZ, R143.H1_H1 ;  /* 0x3000008fff907230 */ /* 0x000fe20000004100 */
[----:B------:R-:W-:Y:S01]  /*6500*/  F2FP.SATFINITE.E5M2.F32.PACK_AB_MERGE_C R211, R35, R30, RZ ;  /* 0x0000001e23d3723e */ /* 0x000fe200048060ff */
[----:B------:R-:W-:Y:S02]  /*6510*/  HADD2.F32 R118, -RZ, R117.H1_H1 ;  /* 0x30000075ff767230 */ /* 0x000fe40000004100 */
[C---:B------:R-:W-:Y:S01]  /*6520*/  FMUL R34, R78.reuse, R38 ;  /* 0x000000264e227220 */ /* 0x040fe20000400000 */
[----:B------:R-:W-:Y:S01]  /*6530*/  HADD2.F32 R117, -RZ, R119.H0_H0 ;  /* 0x20000077ff757230 */ /* 0x000fe20000004100 */
[----:B------:R-:W-:Y:S01]  /*6540*/  F2FP.SATFINITE.E5M2.F32.PACK_AB_MERGE_C R211, R29, R28, R211 ;  /* 0x0000001c1dd3723e */ /* 0x000fe200048060d3 */
[C---:B------:R-:W-:Y:S01]  /*6550*/  FMUL R39, R78.reuse, R39 ;  /* 0x000000274e277220 */ /* 0x040fe20000400000 */
[--C-:B------:R-:W-:Y:S02]  /*6560*/  HADD2.F32 R119, -RZ, R121.reuse.H0_H0 ;  /* 0x20000079ff777230 */ /* 0x100fe40000004100 */
[C---:B------:R-:W-:Y:S01]  /*6570*/  FFMA R34, R81.reuse, R115, R34 ;  /* 0x0000007351227223 */ /* 0x040fe20000000022 */
[----:B------:R-:W-:Y:S01]  /*6580*/  HADD2.F32 R122, -RZ, R121.H1_H1 ;  /* 0x30000079ff7a7230 */ /* 0x000fe20000004100 */
[----:B------:R1:W-:Y:S01]  /*6590*/  STS.128 [R192+0x8010], R208 ;  /* 0x008010d0c0007388 */ /* 0x0003e20000000c00 */
[----:B------:R-:W-:Y:S02]  /*65a0*/  HADD2.F32 R121, -RZ, R123.H0_H0 ;  /* 0x2000007bff797230 */ /* 0x000fe40000004100 */
[C---:B------:R-:W-:Y:S01]  /*65b0*/  FFMA R39, R81.reuse, R118, R39 ;  /* 0x0000007651277223 */ /* 0x040fe20000000027 */
[C---:B------:R-:W-:Y:S01]  /*65c0*/  FFMA R36, R81.reuse, R117, R36 ;  /* 0x0000007551247223 */ /* 0x040fe20000000024 */
[----:B------:R-:W-:Y:S01]  /*65d0*/  FFMA R37, R81, R120, R37 ;  /* 0x0000007851257223 */ /* 0x000fe20000000025 */
[C---:B------:R-:W-:Y:S01]  /*65e0*/  FMUL R38, R78.reuse, R42 ;  /* 0x0000002a4e267220 */ /* 0x040fe20000400000 */
[----:B------:R-:W-:Y:S01]  /*65f0*/  ISETP.NE.AND P0, PT, R189, RZ, PT ;  /* 0x000000ffbd00720c */ /* 0x000fe20003f05270 */
[C---:B------:R-:W-:Y:S01]  /*6600*/  FMUL R43, R78.reuse, R43 ;  /* 0x0000002b4e2b7220 */ /* 0x040fe20000400000 */
[--C-:B------:R-:W-:Y:S01]  /*6610*/  HADD2.F32 R123, -RZ, R125.reuse.H0_H0 ;  /* 0x2000007dff7b7230 */ /* 0x100fe20000004100 */
[----:B------:R-:W-:Y:S01]  /*6620*/  F2FP.SATFINITE.E5M2.F32.PACK_AB_MERGE_C R212, R39, R34, RZ ;  /* 0x0000002227d4723e */ /* 0x000fe200048060ff */
[C---:B------:R-:W-:Y:S01]  /*6630*/  FFMA R38, R81.reuse, R119, R38 ;  /* 0x0000007751267223 */ /* 0x040fe20000000026 */
[C---:B------:R-:W-:Y:S01]  /*6640*/  FFMA R43, R81.reuse, R122, R43 ;  /* 0x0000007a512b7223 */ /* 0x040fe2000000002b */
[----:B------:R-:W-:Y:S01]  /*6650*/  FFMA R40, R81, R121, R40 ;  /* 0x0000007951287223 */ /* 0x000fe20000000028 */
[----:B------:R-:W-:Y:S01]  /*6660*/  F2FP.SATFINITE.E5M2.F32.PACK_AB_MERGE_C R212, R33, R32, R212 ;  /* 0x0000002021d4723e */ /* 0x000fe200048060d4 */
[----:B------:R-:W-:Y:S01]  /*6670*/  FFMA R41, R81, R124, R41 ;  /* 0x0000007c51297223 */ /* 0x000fe20000000029 */
[----:B------:R-:W-:Y:S01]  /*6680*/  HADD2.F32 R126, -RZ, R125.H1_H1 ;  /* 0x3000007dff7e7230 */ /* 0x000fe20000004100 */
[----:B------:R-:W-:Y:S01]  /*6690*/  F2FP.SATFINITE.E5M2.F32.PACK_AB_MERGE_C R213, R43, R38, RZ ;  /* 0x000000262bd5723e */ /* 0x000fe200048060ff */
[----:B------:R-:W-:Y:S02]  /*66a0*/  HADD2.F32 R125, -RZ, R127.H0_H0 ;  /* 0x2000007fff7d7230 */ /* 0x000fe40000004100 */
[C---:B------:R-:W-:Y:S01]  /*66b0*/  FMUL R42, R78.reuse, R46 ;  /* 0x0000002e4e2a7220 */ /* 0x040fe20000400000 */
[----:B------:R-:W-:Y:S01]  /*66c0*/  FMUL R47, R78, R47 ;  /* 0x0000002f4e2f7220 */ /* 0x000fe20000400000 */
[--C-:B------:R-:W-:Y:S01]  /*66d0*/  HADD2.F32 R127, -RZ, R129.reuse.H0_H0 ;  /* 0x20000081ff7f7230 */ /* 0x100fe20000004100 */
[----:B------:R-:W-:Y:S01]  /*66e0*/  F2FP.SATFINITE.E5M2.F32.PACK_AB_MERGE_C R213, R37, R36, R213 ;  /* 0x0000002425d5723e */ /* 0x000fe200048060d5 */
[C---:B------:R-:W-:Y:S01]  /*66f0*/  FFMA R42, R81.reuse, R123, R42 ;  /* 0x0000007b512a7223 */ /* 0x040fe2000000002a */
[C---:B------:R-:W-:Y:S01]  /*6700*/  FFMA R47, R81.reuse, R126, R47 ;  /* 0x0000007e512f7223 */ /* 0x040fe2000000002f */
[C---:B------:R-:W-:Y:S01]  /*6710*/  FFMA R44, R81.reuse, R125, R44 ;  /* 0x0000007d512c7223 */ /* 0x040fe2000000002c */
[----:B------:R-:W-:Y:S01]  /*6720*/  ISETP.NE.AND P6, PT, R198, RZ, PT ;  /* 0x000000ffc600720c */ /* 0x000fe20003fc5270 */
[----:B------:R-:W-:Y:S01]  /*6730*/  FFMA R45, R81, R128, R45 ;  /* 0x00000080512d7223 */ /* 0x000fe2000000002d */
[----:B------:R-:W-:Y:S01]  /*6740*/  HADD2.F32 R130, -RZ, R129.H1_H1 ;  /* 0x30000081ff827230 */ /* 0x000fe20000004100 */
[----:B------:R-:W-:Y:S01]  /*6750*/  F2FP.SATFINITE.E5M2.F32.PACK_AB_MERGE_C R214, R47, R42, RZ ;  /* 0x0000002a2fd6723e */ /* 0x000fe200048060ff */
[----:B------:R-:W-:Y:S02]  /*6760*/  HADD2.F32 R129, -RZ, R131.H0_H0 ;  /* 0x20000083ff817230 */ /* 0x000fe40000004100 */
[C---:B------:R-:W-:Y:S01]  /*6770*/  FMUL R46, R78.reuse, R50 ;  /* 0x000000324e2e7220 */ /* 0x040fe20000400000 */
[C---:B------:R-:W-:Y:S01]  /*6780*/  FMUL R51, R78.reuse, R51 ;  /* 0x000000334e337220 */ /* 0x040fe20000400000 */
[--C-:B------:R-:W-:Y:S02]  /*6790*/  HADD2.F32 R131, -RZ, R133.reuse.H0_H0 ;  /* 0x20000085ff837230 */ /* 0x100fe40000004100 */
[C---:B------:R-:W-:Y:S01]  /*67a0*/  FMUL R50, R78.reuse, R54 ;  /* 0x000000364e327220 */ /* 0x040fe20000400000 */
[C---:B------:R-:W-:Y:S01]  /*67b0*/  FFMA R46, R81.reuse, R127, R46 ;  /* 0x0000007f512e7223 */ /* 0x040fe2000000002e */
[----:B------:R-:W-:Y:S02]  /*67c0*/  HADD2.F32 R134, -RZ, R133.H1_H1 ;  /* 0x30000085ff867230 */ /* 0x000fe40000004100 */
[C---:B------:R-:W-:Y:S01]  /*67d0*/  FFMA R51, R81.reuse, R130, R51 ;  /* 0x0000008251337223 */ /* 0x040fe20000000033 */
[----:B------:R-:W-:Y:S02]  /*67e0*/  HADD2.F32 R133, -RZ, R135.H0_H0 ;  /* 0x20000087ff857230 */ /* 0x000fe40000004100 */
[C---:B------:R-:W-:Y:S01]  /*67f0*/  FMUL R55, R78.reuse, R55 ;  /* 0x000000374e377220 */ /* 0x040fe20000400000 */
[C---:B------:R-:W-:Y:S01]  /*6800*/  FFMA R48, R81.reuse, R129, R48 ;  /* 0x0000008151307223 */ /* 0x040fe20000000030 */
[C---:B------:R-:W-:Y:S01]  /*6810*/  FFMA R49, R81.reuse, R132, R49 ;  /* 0x0000008451317223 */ /* 0x040fe20000000031 */
[--C-:B------:R-:W-:Y:S02]  /*6820*/  HADD2.F32 R135, -RZ, R137.reuse.H0_H0 ;  /* 0x20000089ff877230 */ /* 0x100fe40000004100 */
[C---:B------:R-:W-:Y:S01]  /*6830*/  FFMA R50, R81.reuse, R131, R50 ;  /* 0x0000008351327223 */ /* 0x040fe20000000032 */
[----:B------:R-:W-:Y:S02]  /*6840*/  HADD2.F32 R138, -RZ, R137.H1_H1 ;  /* 0x30000089ff8a7230 */ /* 0x000fe40000004100 */
[C---:B------:R-:W-:Y:S01]  /*6850*/  FMUL R54, R78.reuse, R58 ;  /* 0x0000003a4e367220 */ /* 0x040fe20000400000 */
[----:B------:R-:W-:Y:S02]  /*6860*/  HADD2.F32 R137, -RZ, R139.H0_H0 ;  /* 0x2000008bff897230 */ /* 0x000fe40000004100 */
[C---:B------:R-:W-:Y:S01]  /*6870*/  FFMA R55, R81.reuse, R134, R55 ;  /* 0x0000008651377223 */ /* 0x040fe20000000037 */
        /* <DEDUP_REMOVED lines=16> */
[----:B------:R-:W-:Y:S01]  /*6980*/  FFMA R63, R81, R142, R63 ;  /* 0x0000008e513f7223 */ /* 0x000fe2000000003f */
[----:B------:R-:W-:Y:S01]  /*6990*/  FMUL R67, R78, R67 ;  /* 0x000000434e437220 */ /* 0x000fe20000400000 */
[----:B------:R-:W-:Y:S01]  /*69a0*/  F2FP.SATFINITE.E5M2.F32.PACK_AB_MERGE_C R215, R51, R46, RZ ;  /* 0x0000002e33d7723e */ /* 0x000fe200048060ff */
[C---:B------:R-:W-:Y:S01]  /*69b0*/  FFMA R60, R81.reuse, R141, R60 ;  /* 0x0000008d513c7223 */ /* 0x040fe2000000003c */
[C---:B------:R-:W-:Y:S01]  /*69c0*/  FFMA R61, R81.reuse, R144, R61 ;  /* 0x00000090513d7223 */ /* 0x040fe2000000003d */
[C---:B------:R-:W-:Y:S01]  /*69d0*/  FFMA R62, R81.reuse, R143, R62 ;  /* 0x0000008f513e7223 */ /* 0x040fe2000000003e */
[----:B------:R-:W-:Y:S01]  /*69e0*/  FFMA R67, R81, R146, R67 ;  /* 0x0000009251437223 */ /* 0x000fe20000000043 */
[----:B------:R-:W-:Y:S02]  /*69f0*/  F2FP.SATFINITE.E5M2.F32.PACK_AB_MERGE_C R214, R41, R40, R214 ;  /* 0x0000002829d6723e */ /* 0x000fe400048060d6 */
[----:B------:R-:W-:Y:S02]  /*6a00*/  F2FP.SATFINITE.E5M2.F32.PACK_AB_MERGE_C R215, R45, R44, R215 ;  /* 0x0000002c2dd7723e */ /* 0x000fe400048060d7 */
[----:B------:R-:W-:Y:S02]  /*6a10*/  F2FP.SATFINITE.E5M2.F32.PACK_AB_MERGE_C R216, R55, R50, RZ ;  /* 0x0000003237d8723e */ /* 0x000fe400048060ff */
[----:B------:R-:W-:Y:S01]  /*6a20*/  F2FP.SATFINITE.E5M2.F32.PACK_AB_MERGE_C R217, R59, R54, RZ ;  /* 0x000000363bd9723e */ /* 0x000fe200048060ff */
[----:B------:R1:W-:Y:S01]  /*6a30*/  STS.128 [R195+0x8020], R212 ;  /* 0x008020d4c3007388 */ /* 0x0003e20000000c00 */
[----:B------:R-:W-:Y:S02]  /*6a40*/  F2FP.SATFINITE.E5M2.F32.PACK_AB_MERGE_C R218, R63, R58, RZ ;  /* 0x0000003a3fda723e */ /* 0x000fe400048060ff */
[----:B------:R-:W-:Y:S02]  /*6a50*/  F2FP.SATFINITE.E5M2.F32.PACK_AB_MERGE_C R219, R67, R62, RZ ;  /* 0x0000003e43db723e */ /* 0x000fe400048060ff */
[----:B------:R-:W-:Y:S02]  /*6a60*/  F2FP.SATFINITE.E5M2.F32.PACK_AB_MERGE_C R216, R49, R48, R216 ;  /* 0x0000003031d8723e */ /* 0x000fe400048060d8 */
[----:B------:R-:W-:Y:S02]  /*6a70*/  F2FP.SATFINITE.E5M2.F32.PACK_AB_MERGE_C R217, R53, R52, R217 ;  /* 0x0000003435d9723e */ /* 0x000fe400048060d9 */
[----:B------:R-:W-:Y:S02]  /*6a80*/  F2FP.SATFINITE.E5M2.F32.PACK_AB_MERGE_C R218, R57, R56, R218 ;  /* 0x0000003839da723e */ /* 0x000fe400048060da */
[----:B------:R-:W-:Y:S02]  /*6a90*/  F2FP.SATFINITE.E5M2.F32.PACK_AB_MERGE_C R219, R61, R60, R219 ;  /* 0x0000003c3ddb723e */ /* 0x000fe400048060db */
[----:B------:R-:W-:Y:S02]  /*6aa0*/  LEA R204, R181, UR49, 0x3 ;  /* 0x00000031b5cc7c11 */ /* 0x000fe4000f8e18ff */
[----:B------:R-:W-:Y:S01]  /*6ab0*/  @P6 SHF.L.U32 R221, R180, 0x1f, RZ ;  /* 0x0000001fb4dd6819 */ /* 0x000fe200000006ff */
[----:B------:R1:W-:Y:S01]  /*6ac0*/  STS.128 [R194+0x8010], R216 ;  /* 0x008010d8c2007388 */ /* 0x0003e20000000c00 */
[----:B------:R-:W-:Y:S01]  /*6ad0*/  @!PT LDS RZ, [RZ] ;  /* 0x00000000fffff984 */ /* 0x000fe20000000800 */
[----:B------:R-:W-:Y:S01]  /*6ae0*/  @!PT LDS RZ, [RZ] ;  /* 0x00000000fffff984 */ /* 0x000fe20000000800 */
[----:B------:R-:W-:Y:S01]  /*6af0*/  @!PT LDS RZ, [RZ] ;  /* 0x00000000fffff984 */ /* 0x000fe20000000800 */
[----:B------:R-:W-:Y:S01]  /*6b00*/  @!PT LDS RZ, [RZ] ;  /* 0x00000000fffff984 */ /* 0x000fe20000000800 */
[----:B------:R2:W-:Y:S07]  /*6b10*/  MEMBAR.ALL.CTA ;  /* 0x0000000000007992 */ /* 0x0005ee0000008000 */
[----:B--2---:R-:W2:Y:S02]  /*6b20*/  FENCE.VIEW.ASYNC.S ;  /* 0x00000000000073c6 */ /* 0x004ea40000000000 */
[----:B--2---:R-:W-:Y:S06]  /*6b30*/  BAR.SYNC.DEFER_BLOCKING 0x1, 0x80 ;  /* 0x0042000000007b1d */ /* 0x004fec0000010000 */
[----:B------:R-:W-:Y:S05]  /*6b40*/  @P0 BRA `(.L_x_97) ;  /* 0x0000000000280947 */ /* 0x000fea0003800000 */
[----:B------:R-:W-:Y:S02]  /*6b50*/  UIADD3 UR4, UPT, UPT, UR49, 0x8200, URZ ;  /* 0x0000820031047890 */ /* 0x000fe4000fffe0ff */
[----:B------:R-:W-:Y:S01]  /*6b60*/  UIADD3 UR6, UP0, UPT, UR52, 0x680, URZ ;  /* 0x0000068034067890 */ /* 0x000fe2000ff1e0ff */
[----:B------:R-:W-:Y:S03]  /*6b70*/  UMOV UR43, UR36 ;  /* 0x00000024002b7c82 */ /* 0x000fe60008000000 */
[----:B------:R-:W-:Y:S01]  /*6b80*/  MOV R188, UR4 ;  /* 0x0000000400bc7c02 */ /* 0x000fe20008000f00 */
[----:B------:R-:W-:Y:S03]  /*6b90*/  UIADD3.X UR7, UPT, UPT, URZ, UR53, URZ, UP0, !UPT ;  /* 0x00000035ff077290 */ /* 0x000fe600087fe4ff */
[----:B------:R-:W-:Y:S11]  /*6ba0*/  R2UR UR40, R188 ;  /* 0x00000000bc2872ca */ /* 0x000ff600000e0000 */
[----:B------:R-:W-:Y:S02]  /*6bb0*/  @!UPT UIADD3 URZ, UPT, UPT, URZ, URZ, URZ ;  /* 0x000000fffffff290 */ /* 0x000fe4000fffe0ff */
[----:B------:R2:W-:Y:S01]  /*6bc0*/  UTMASTG.3D [UR40], [UR6] ;  /* 0x00000028060073b5 */ /* 0x0005e20008010000 */
[----:B------:R0:W-:Y:S01]  /*6bd0*/  UTMACMDFLUSH ;  /* 0x00000000000079b7 */ /* 0x0001e20000000000 */
[----:B--2---:R-:W-:Y:S04]  /*6be0*/  DEPBAR.LE SB0, 0x1 ;  /* 0x000080400000791a */ /* 0x004fe80000000000 */
.L_x_97:
[----:B------:R-:W-:Y:S05]  /*6bf0*/  BSYNC.RECONVERGENT B0 ;  /* 0x0000000000007941 */ /* 0x000fea0003800200 */
.L_x_96:
[----:B------:R-:W-:Y:S06]  /*6c00*/  BAR.SYNC.DEFER_BLOCKING 0x1, 0x80 ;  /* 0x0042000000007b1d */ /* 0x000fec0000010000 */
[----:B------:R-:W2:Y:S01]  /*6c10*/  @P6 SYNCS.PHASECHK.TRANS64.TRYWAIT P0, [R204+URZ+0x30], R221 ;  /* 0x000030ddcc0065a7 */ /* 0x000ea200080011ff */
[----:B------:R-:W-:Y:S01]  /*6c20*/  BSSY B1, `(.L_x_98) ;  /* 0x0000023000017945 */ /* 0x000fe20003800000 */
[----:B--2---:R-:W-:Y:S03]  /*6c30*/  @P6 SEL R196, RZ, 0x1, !P0 ;  /* 0x00000001ffc46807 */ /* 0x004fe60004000000 */
[----:B------:R-:W-:Y:S05]  /*6c40*/  @!P6 BRA `(.L_x_99) ;  /* 0x000000000080e947 */ /* 0x000fea0003800000 */
[----:B------:R-:W-:Y:S01]  /*6c50*/  ISETP.NE.AND P1, PT, R197, RZ, PT ;  /* 0x000000ffc500720c */ /* 0x000fe20003f25270 */
[----:B------:R-:W-:Y:S01]  /*6c60*/  BSSY B0, `(.L_x_100) ;  /* 0x000000a000007945 */ /* 0x000fe20003800000 */
[----:B------:R-:W-:Y:S11]  /*6c70*/  ISETP.NE.AND P0, PT, R196, RZ, PT ;  /* 0x000000ffc400720c */ /* 0x000ff60003f05270 */
[----:B------:R-:W-:Y:S04]  /*6c80*/  @P1 IMAD R0, R181, 0x2000, R186 ;  /* 0x00002000b5001824 */ /* 0x000fe800078e02ba */
[C---:B------:R-:W-:Y:S01]  /*6c90*/  @P1 IMAD.IADD R6, R0.reuse, 0x1, R199 ;  /* 0x0000000100061824 */ /* 0x040fe200078e02c7 */
[----:B------:R-:W-:Y:S03]  /*6ca0*/  @P1 IADD3 R4, PT, PT, R0, R207, RZ ;  /* 0x000000cf00041210 */ /* 0x000fe60007ffe0ff */
[----:B------:R-:W-:Y:S01]  /*6cb0*/  @P1 IMAD.IADD R2, R205, 0x1, R6 ;  /* 0x00000001cd021824 */ /* 0x000fe200078e0206 */
[----:B------:R-:W-:Y:S06]  /*6cc0*/  @P0 BRA `(.L_x_101) ;  /* 0x00000000000c0947 */ /* 0x000fec0003800000 */
[----:B------:R-:W-:Y:S04]  /*6cd0*/  SHF.L.U32 R3, R180, 0x1f, RZ ;  /* 0x0000001fb4037819 */ /* 0x000fe800000006ff */
[----:B------:R-:W2:Y:S02]  /*6ce0*/  SYNCS.PHASECHK.TRANS64.TRYWAIT P0, [R204+URZ+0x30], R3 ;  /* 0x00003003cc0075a7 */ /* 0x000ea400080011ff */
[----:B--2---:R-:W-:Y:S05]  /*6cf0*/  @!P0 BRA `(.L_x_102) ;  /* 0x0000004800b48947 */ /* 0x004fea0003800000 */
.L_x_101:
[----:B------:R-:W-:Y:S05]  /*6d00*/  BSYNC B0 ;  /* 0x0000000000007941 */ /* 0x000fea0003800000 */
.L_x_100:
[----:B------:R-:W-:Y:S01]  /*6d10*/  ISETP.NE.AND P0, PT, R197, RZ, PT ;  /* 0x000000ffc500720c */ /* 0x000fe20003f05270 */
[----:B--2---:R-:W-:Y:S02]  /*6d20*/  VIADD R204, R204, 0x50 ;  /* 0x00000050cccc7836 */ /* 0x004fe40000000000 */
[----:B------:R-:W-:Y:S02]  /*6d30*/  IMAD.U32 R3, RZ, RZ, UR37 ;  /* 0x00000025ff037e24 */ /* 0x000fe4000f8e00ff */
[----:B------:R-:W-:Y:S03]  /*6d40*/  VIADD R181, R181, 0x1 ;  /* 0x00000001b5b57836 */ /* 0x000fe60000000000 */
[----:B------:R-:W-:Y:S05]  /*6d50*/  PRMT R3, R3, 0x654, R204 ;  /* 0x0000065403037816 */ /* 0x000fea00000000cc */
[----:B------:R2:W3:Y:S04]  /*6d60*/  @P0 LDS.128 R148, [R0] ;  /* 0x0000000000940984 */ /* 0x0004e80000000c00 */
[----:B------:R2:W4:Y:S04]  /*6d70*/  @P0 LDS.128 R156, [R4+0x20] ;  /* 0x00002000049c0984 */ /* 0x0005280000000c00 */
        /* <DEDUP_REMOVED lines=9> */
[----:B------:R-:W-:Y:S01]  /*6e10*/  SEL R181, R181, RZ, P0 ;  /* 0x000000ffb5b57207 */ /* 0x000fe20000000000 */
[----:B-----5:R5:W-:Y:S02]  /*6e20*/  SYNCS.ARRIVE.TRANS64.RED.A1T0 RZ, [R3+URZ], RZ ;  /* 0x000000ff03ff79a7 */ /* 0x020be400081004ff */
[----:B-----5:R-:W-:Y:S04]  /*6e30*/  SEL R3, RZ, 0x1, P0 ;  /* 0x00000001ff037807 */ /* 0x020fe80000000000 */
[----:B--234-:R-:W-:Y:S02]  /*6e40*/  LOP3.LUT R180, R180, R3, RZ, 0x3c, !PT ;  /* 0x00000003b4b47212 */ /* 0x01cfe400078e3cff */
.L_x_99:
[----:B------:R-:W-:Y:S05]  /*6e50*/  BSYNC B1 ;  /* 0x0000000000017941 */ /* 0x000fea0003800000 */
.L_x_98:
[----:B------:R-:W-:Y:S01]  /*6e60*/  VIADD R0, R80, 0x40 ;  /* 0x0000004050007836 */ /* 0x000fe20000000000 */
[----:B------:R-:W-:Y:S04]  /*6e70*/  BSSY.RECONVERGENT B6, `(.L_x_103) ;  /* 0x0000015000067945 */ /* 0x000fe80003800200 */
[----:B------:R-:W-:Y:S04]  /*6e80*/  SHF.R.U32.HI R0, RZ, 0x15, R0 ;  /* 0x00000015ff007819 */ /* 0x000fe80000011600 */
[----:B------:R-:W-:Y:S11]  /*6e90*/  LOP3.LUT P0, RZ, R0, 0x3, R173, 0x48, !PT ;  /* 0x0000000300ff7812 */ /* 0x000ff600078048ad */
[----:B------:R-:W-:Y:S02]  /*6ea0*/  @!UPT UIADD3 URZ, UPT, UPT, URZ, URZ, URZ ;  /* 0x000000fffffff290 */ /* 0x000fe4000fffe0ff */
[----:B------:R-:W-:Y:S05]  /*6eb0*/  @!P0 BRA `(.L_x_104) ;  /* 0x0000000000408947 */ /* 0x000fea0003800000 */
[----:B------:R-:W2:Y:S01]  /*6ec0*/  LDCU.64 UR8, c[0x4][0x78] ;  /* 0x01000f00ff0877ac */ /* 0x000ea20008000a00 */
[----:B------:R-:W-:Y:S01]  /*6ed0*/  MOV R3, 0x0 ;  /* 0x0000000000037802 */ /* 0x000fe20000000f00 */
[----:B------:R-:W-:Y:S02]  /*6ee0*/  HFMA2 R12, -RZ, RZ, 0, 5.9604644775390625e-08 ;  /* 0x00000001ff0c7431 */ /* 0x000fe400000001ff */
[----:B------:R-:W-:Y:S02]  /*6ef0*/  IMAD.MOV.U32 R8, RZ, RZ, 0x192 ;  /* 0x00000192ff087424 */ /* 0x000fe400078e00ff */
[----:B------:R-:W-:Y:S01]  /*6f00*/  IMAD.MOV.U32 R13, RZ, RZ, RZ ;  /* 0x000000ffff0d7224 */ /* 0x000fe200078e00ff */
[----:B------:R-:W3:Y:S01]  /*6f10*/  LDCU.64 UR6, c[0x4][0x80] ;  /* 0x01001000ff0677ac */ /* 0x000ee20008000a00 */
[----:B------:R-:W4:Y:S01]  /*6f20*/  LDC.64 R2, c[0x4][R3] ;  /* 0x0100000003027b82 */ /* 0x000f220000000a00 */
[----:B------:R-:W5:Y:S01]  /*6f30*/  LDCU.64 UR4, c[0x4][0x18] ;  /* 0x01000300ff0477ac */ /* 0x000f620008000a00 */
[----:B--2---:R-:W-:Y:S01]  /*6f40*/  MOV R5, UR9 ;  /* 0x0000000900057c02 */ /* 0x004fe20008000f00 */
[----:B------:R-:W-:Y:S01]  /*6f50*/  IMAD.U32 R4, RZ, RZ, UR8 ;  /* 0x00000008ff047e24 */ /* 0x000fe2000f8e00ff */
[----:B---3--:R-:W-:Y:S01]  /*6f60*/  MOV R7, UR7 ;  /* 0x0000000700077c02 */ /* 0x008fe20008000f00 */
[----:B------:R-:W-:Y:S01]  /*6f70*/  IMAD.U32 R6, RZ, RZ, UR6 ;  /* 0x00000006ff067e24 */ /* 0x000fe2000f8e00ff */
[----:B-----5:R-:W-:Y:S01]  /*6f80*/  MOV R11, UR5 ;  /* 0x00000005000b7c02 */ /* 0x020fe20008000f00 */
[----:B------:R-:W-:Y:S02]  /*6f90*/  IMAD.U32 R10, RZ, RZ, UR4 ;  /* 0x00000004ff0a7e24 */ /* 0x000fe4000f8e00ff */
[----:B------:R-:W-:Y:S07]  /*6fa0*/  LEPC R20, `(.L_x_104) ;  /* 0x000000001014794e */ /* 0x000fee0000000000 */
[----:B-1--4-:R-:W-:Y:S05]  /*6fb0*/  CALL.ABS.NOINC R2 ;  /* 0x0000000002007343 */ /* 0x012fea0003c00000 */
.L_x_104:
[----:B------:R-:W-:Y:S05]  /*6fc0*/  BSYNC.RECONVERGENT B6 ;  /* 0x0000000000067941 */ /* 0x000fea0003800200 */
.L_x_103:
[----:B------:R-:W-:Y:S01]  /*6fd0*/  F2FP.F16.E5M2.UNPACK_B R4, R149 ;  /* 0x00000095ff04723e */ /* 0x000fe200020004ff */
[----:B------:R-:W-:Y:S05]  /*6fe0*/  WARPSYNC.ALL ;  /* 0x0000000000007948 */ /* 0x000fea0003800000 */
[----:B------:R-:W-:Y:S01]  /*6ff0*/  R2UR UR4, R80 ;  /* 0x00000000500472ca */ /* 0x000fe200000e0000 */
[--C-:B------:R-:W-:Y:S01]  /*7000*/  HADD2.F32 R88, -RZ, R4.reuse.H0_H0 ;  /* 0x20000004ff587230 */ /* 0x100fe20000004100 */
[-C--:B------:R-:W-:Y:S01]  /*7010*/  F2FP.F16.E5M2.UNPACK_B R0, R148.reuse ;  /* 0x00000094ff00723e */ /* 0x080fe200020004ff */
[----:B------:R-:W-:Y:S01]  /*7020*/  HADD2.F32 R83, -RZ, R4.H1_H1 ;  /* 0x30000004ff537230 */ /* 0x000fe20000004100 */
[----:B------:R-:W-:Y:S01]  /*7030*/  F2FP.F16.E5M2.UNPACK_B R4, R151 ;  /* 0x00000097ff04723e */ /* 0x000fe200020004ff */
[----:B------:R-:W-:Y:S01]  /*7040*/  BSSY.RECONVERGENT B0, `(.L_x_105) ;  /* 0x0000116000007945 */ /* 0x000fe20003800200 */
[----:B------:R-:W-:Y:S01]  /*7050*/  F2FP.F16.E5M2.UNPACK_B R3, R148.H1 ;  /* 0x00000094ff03723e */ /* 0x000fe200030004ff */
[--C-:B------:R-:W-:Y:S01]  /*7060*/  HADD2.F32 R2, -RZ, R0.reuse.H0_H0 ;  /* 0x20000000ff027230 */ /* 0x100fe20000004100 */
[----:B-1----:R-:W-:Y:S01]  /*7070*/  F2FP.F16.E5M2.UNPACK_B R135, R162 ;  /* 0x000000a2ff87723e */ /* 0x002fe200020004ff */
[----:B------:R-:W-:Y:S01]  /*7080*/  HADD2.F32 R82, -RZ, R0.H1_H1 ;  /* 0x30000000ff527230 */ /* 0x000fe20000004100 */
[----:B------:R-:W-:Y:S01]  /*7090*/  F2FP.F16.E5M2.UNPACK_B R0, R149.H1 ;  /* 0x00000095ff00723e */ /* 0x000fe200030004ff */
[--C-:B------:R-:W-:Y:S01]  /*70a0*/  HADD2.F32 R84, -RZ, R3.reuse.H0_H0 ;  /* 0x20000003ff547230 */ /* 0x100fe20000004100 */
[----:B------:R-:W-:Y:S01]  /*70b0*/  F2FP.F16.E5M2.UNPACK_B R125, R159.H1 ;  /* 0x0000009fff7d723e */ /* 0x000fe200030004ff */
[----:B------:R-:W-:Y:S01]  /*70c0*/  HADD2.F32 R86, -RZ, R3.H1_H1 ;  /* 0x30000003ff567230 */ /* 0x000fe20000004100 */
[-C--:B------:R-:W-:Y:S01]  /*70d0*/  F2FP.F16.E5M2.UNPACK_B R3, R150.reuse ;  /* 0x00000096ff03723e */ /* 0x080fe200020004ff */
[--C-:B------:R-:W-:Y:S01]  /*70e0*/  HADD2.F32 R90, -RZ, R0.reuse.H0_H0 ;  /* 0x20000000ff5a7230 */ /* 0x100fe20000004100 */
[----:B------:R-:W-:Y:S01]  /*70f0*/  ISETP.NE.AND P0, PT, R189, RZ, PT ;  /* 0x000000ffbd00720c */ /* 0x000fe20003f05270 */
[----:B------:R-:W-:Y:S01]  /*7100*/  HADD2.F32 R85, -RZ, R0.H1_H1 ;  /* 0x30000000ff557230 */ /* 0x000fe20000004100 */
[----:B------:R-:W-:Y:S01]  /*7110*/  F2FP.F16.E5M2.UNPACK_B R0, R150.H1 ;  /* 0x00000096ff00723e */ /* 0x000fe200030004ff */
[--C-:B------:R-:W-:Y:S01]  /*7120*/  HADD2.F32 R92, -RZ, R3.reuse.H0_H0 ;  /* 0x20000003ff5c7230 */ /* 0x100fe20000004100 */
[----:B------:R-:W-:Y:S01]  /*7130*/  ISETP.NE.AND P6, PT, R198, RZ, PT ;  /* 0x000000ffc600720c */ /* 0x000fe20003fc5270 */
[----:B------:R-:W-:Y:S01]  /*7140*/  HADD2.F32 R87, -RZ, R3.H1_H1 ;  /* 0x30000003ff577230 */ /* 0x000fe20000004100 */
[----:B------:R-:W-:Y:S01]  /*7150*/  F2FP.F16.E5M2.UNPACK_B R3, R151.H1 ;  /* 0x00000097ff03723e */ /* 0x000fe200030004ff */
[--C-:B------:R-:W-:Y:S02]  /*7160*/  HADD2.F32 R94, -RZ, R0.reuse.H0_H0 ;  /* 0x20000000ff5e7230 */ /* 0x100fe40000004100 */
[----:B------:R-:W-:Y:S01]  /*7170*/  HADD2.F32 R89, -RZ, R0.H1_H1 ;  /* 0x30000000ff597230 */ /* 0x000fe20000004100 */
[-C--:B------:R-:W-:Y:S01]  /*7180*/  F2FP.F16.E5M2.UNPACK_B R0, R152.reuse ;  /* 0x00000098ff00723e */ /* 0x080fe200020004ff */
[--C-:B------:R-:W-:Y:S02]  /*7190*/  HADD2.F32 R96, -RZ, R4.reuse.H0_H0 ;  /* 0x20000004ff607230 */ /* 0x100fe40000004100 */
[----:B------:R-:W-:Y:S01]  /*71a0*/  HADD2.F32 R91, -RZ, R4.H1_H1 ;  /* 0x30000004ff5b7230 */ /* 0x000fe20000004100 */
[-C--:B------:R-:W-:Y:S01]  /*71b0*/  F2FP.F16.E5M2.UNPACK_B R4, R153.reuse ;  /* 0x00000099ff04723e */ /* 0x080fe200020004ff */
[--C-:B------:R-:W-:Y:S02]  /*71c0*/  HADD2.F32 R100, -RZ, R0.reuse.H0_H0 ;  /* 0x20000000ff647230 */ /* 0x100fe40000004100 */
[----:B------:R-:W-:Y:S01]  /*71d0*/  HADD2.F32 R95, -RZ, R0.H1_H1 ;  /* 0x30000000ff5f7230 */ /* 0x000fe20000004100 */
[----:B------:R-:W-:Y:S01]  /*71e0*/  F2FP.F16.E5M2.UNPACK_B R0, R153.H1 ;  /* 0x00000099ff00723e */ /* 0x000fe200030004ff */
[--C-:B------:R-:W-:Y:S02]  /*71f0*/  HADD2.F32 R98, -RZ, R3.reuse.H0_H0 ;  /* 0x20000003ff627230 */ /* 0x100fe40000004100 */
[----:B------:R-:W-:Y:S01]  /*7200*/  HADD2.F32 R93, -RZ, R3.H1_H1 ;  /* 0x30000003ff5d7230 */ /* 0x000fe20000004100 */
[----:B------:R-:W-:Y:S01]  /*7210*/  F2FP.F16.E5M2.UNPACK_B R3, R152.H1 ;  /* 0x00000098ff03723e */ /* 0x000fe200030004ff */
[--C-:B------:R-:W-:Y:S02]  /*7220*/  HADD2.F32 R106, -RZ, R0.reuse.H0_H0 ;  /* 0x20000000ff6a7230 */ /* 0x100fe40000004100 */
[----:B------:R-:W-:Y:S01]  /*7230*/  HADD2.F32 R101, -RZ, R0.H1_H1 ;  /* 0x30000000ff657230 */ /* 0x000fe20000004100 */
[-C--:B------:R-:W-:Y:S01]  /*7240*/  F2FP.F16.E5M2.UNPACK_B R0, R154.reuse.H1 ;  /* 0x0000009aff00723e */ /* 0x080fe200030004ff */
[--C-:B------:R-:W-:Y:S02]  /*7250*/  HADD2.F32 R104, -RZ, R4.reuse.H0_H0 ;  /* 0x20000004ff687230 */ /* 0x100fe40000004100 */
[----:B------:R-:W-:Y:S01]  /*7260*/  HADD2.F32 R99, -RZ, R4.H1_H1 ;  /* 0x30000004ff637230 */ /* 0x000fe20000004100 */
[----:B------:R-:W-:Y:S01]  /*7270*/  F2FP.F16.E5M2.UNPACK_B R4, R155 ;  /* 0x0000009bff04723e */ /* 0x000fe200020004ff */
[--C-:B------:R-:W-:Y:S02]  /*7280*/  HADD2.F32 R102, -RZ, R3.reuse.H0_H0 ;  /* 0x20000003ff667230 */ /* 0x100fe40000004100 */
[----:B------:R-:W-:Y:S01]  /*7290*/  HADD2.F32 R97, -RZ, R3.H1_H1 ;  /* 0x30000003ff617230 */ /* 0x000fe20000004100 */
[----:B------:R-:W-:Y:S01]  /*72a0*/  F2FP.F16.E5M2.UNPACK_B R3, R154 ;  /* 0x0000009aff03723e */ /* 0x000fe200020004ff */
[--C-:B------:R-:W-:Y:S02]  /*72b0*/  HADD2.F32 R110, -RZ, R0.reuse.H0_H0 ;  /* 0x20000000ff6e7230 */ /* 0x100fe40000004100 */
[----:B------:R-:W-:Y:S01]  /*72c0*/  HADD2.F32 R105, -RZ, R0.H1_H1 ;  /* 0x30000000ff697230 */ /* 0x000fe20000004100 */
[-C--:B------:R-:W-:Y:S01]  /*72d0*/  F2FP.F16.E5M2.UNPACK_B R0, R156.reuse ;  /* 0x0000009cff00723e */ /* 0x080fe200020004ff */
[--C-:B------:R-:W-:Y:S02]  /*72e0*/  HADD2.F32 R112, -RZ, R4.reuse.H0_H0 ;  /* 0x20000004ff707230 */ /* 0x100fe40000004100 */
[----:B------:R-:W-:Y:S01]  /*72f0*/  HADD2.F32 R107, -RZ, R4.H1_H1 ;  /* 0x30000004ff6b7230 */ /* 0x000fe20000004100 */
[----:B------:R-:W-:Y:S01]  /*7300*/  F2FP.F16.E5M2.UNPACK_B R4, R157 ;  /* 0x0000009dff04723e */ /* 0x000fe200020004ff */
[--C-:B------:R-:W-:Y:S02]  /*7310*/  HADD2.F32 R108, -RZ, R3.reuse.H0_H0 ;  /* 0x20000003ff6c7230 */ /* 0x100fe40000004100 */
[----:B------:R-:W-:Y:S01]  /*7320*/  HADD2.F32 R103, -RZ, R3.H1_H1 ;  /* 0x30000003ff677230 */ /* 0x000fe20000004100 */
[----:B------:R-:W-:Y:S01]  /*7330*/  F2FP.F16.E5M2.UNPACK_B R3, R155.H1 ;  /* 0x0000009bff03723e */ /* 0x000fe200030004ff */
[--C-:B------:R-:W-:Y:S02]  /*7340*/  HADD2.F32 R116, -RZ, R0.reuse.H0_H0 ;  /* 0x20000000ff747230 */ /* 0x100fe40000004100 */
[----:B------:R-:W-:Y:S01]  /*7350*/  HADD2.F32 R111, -RZ, R0.H1_H1 ;  /* 0x30000000ff6f7230 */ /* 0x000fe20000004100 */
[----:B------:R-:W-:Y:S01]  /*7360*/  F2FP.F16.E5M2.UNPACK_B R0, R156.H1 ;  /* 0x0000009cff00723e */ /* 0x000fe200030004ff */
[--C-:B------:R-:W-:Y:S02]  /*7370*/  HADD2.F32 R120, -RZ, R4.reuse.H0_H0 ;  /* 0x20000004ff787230 */ /* 0x100fe40000004100 */
[----:B------:R-:W-:Y:S02]  /*7380*/  HADD2.F32 R115, -RZ, R4.H1_H1 ;  /* 0x30000004ff737230 */ /* 0x000fe40000004100 */
[--C-:B------:R-:W-:Y:S01]  /*7390*/  HADD2.F32 R114, -RZ, R3.reuse.H0_H0 ;  /* 0x20000003ff727230 */ /* 0x100fe20000004100 */
[----:B------:R-:W1:Y:S01]  /*73a0*/  LDTM.x64 R4, tmem[UR4+0x40] ;  /* 0x00004004000479ee */ /* 0x000e620008340000 */
[----:B------:R-:W-:Y:S01]  /*73b0*/  HADD2.F32 R109, -RZ, R3.H1_H1 ;  /* 0x30000003ff6d7230 */ /* 0x000fe20000004100 */
[----:B------:R-:W-:Y:S01]  /*73c0*/  F2FP.F16.E5M2.UNPACK_B R3, R157.H1 ;  /* 0x0000009dff03723e */ /* 0x000fe200030004ff */
        /* <DEDUP_REMOVED lines=14> */
[----:B------:R-:W-:Y:S01]  /*74b0*/  F2FP.F16.E5M2.UNPACK_B R0, R160.H1 ;  /* 0x000000a0ff00723e */ /* 0x000fe200030004ff */
[--C-:B------:R-:W-:Y:S02]  /*74c0*/  HADD2.F32 R132, -RZ, R3.reuse.H0_H0 ;  /* 0x20000003ff847230 */ /* 0x100fe40000004100 */
[C---:B-1----:R-:W-:Y:S01]  /*74d0*/  FMUL R7, R78.reuse, R7 ;  /* 0x000000074e077220 */ /* 0x042fe20000400000 */
        /* <DEDUP_REMOVED lines=10> */
[C---:B------:R-:W-:Y:S01]  /*7580*/  FMUL R0, R78.reuse, R4 ;  /* 0x000000044e007220 */ /* 0x040fe20000400000 */
[--C-:B------:R-:W-:Y:S01]  /*7590*/  HADD2.F32 R140, -RZ, R135.reuse.H0_H0 ;  /* 0x20000087ff8c7230 */ /* 0x100fe20000004100 */
[----:B------:R-:W-:Y:S01]  /*75a0*/  F2FP.F16.E5M2.UNPACK_B R4, R163 ;  /* 0x000000a3ff04723e */ /* 0x000fe200020004ff */
[----:B------:R-:W-:Y:S02]  /*75b0*/  HADD2.F32 R135, -RZ, R135.H1_H1 ;  /* 0x30000087ff877230 */ /* 0x000fe40000004100 */
[C---:B------:R-:W-:Y:S01]  /*75c0*/  FFMA R0, R81.reuse, R2, R0 ;  /* 0x0000000251007223 */ /* 0x040fe20000000000 */
[C---:B------:R-:W-:Y:S01]  /*75d0*/  FMUL R2, R78.reuse, R5 ;  /* 0x000000054e027220 */ /* 0x040fe20000400000 */
[--C-:B------:R-:W-:Y:S01]  /*75e0*/  HADD2.F32 R142, -RZ, R3.reuse.H0_H0 ;  /* 0x20000003ff8e7230 */ /* 0x100fe20000004100 */
[----:B------:R-:W-:Y:S01]  /*75f0*/  F2FP.F16.E5M2.UNPACK_B R5, R163.H1 ;  /* 0x000000a3ff05723e */ /* 0x000fe200030004ff */
[----:B------:R-:W-:Y:S02]  /*7600*/  HADD2.F32 R137, -RZ, R3.H1_H1 ;  /* 0x30000003ff897230 */ /* 0x000fe40000004100 */
[C---:B------:R-:W-:Y:S01]  /*7610*/  FFMA R2, R81.reuse, R82, R2 ;  /* 0x0000005251027223 */ /* 0x040fe20000000002 */
[--C-:B------:R-:W-:Y:S02]  /*7620*/  HADD2.F32 R82, -RZ, R4.reuse.H0_H0 ;  /* 0x20000004ff527230 */ /* 0x100fe40000004100 */
[C---:B------:R-:W-:Y:S01]  /*7630*/  FMUL R3, R78.reuse, R6 ;  /* 0x000000064e037220 */ /* 0x040fe20000400000 */
[----:B------:R-:W-:Y:S02]  /*7640*/  HADD2.F32 R139, -RZ, R4.H1_H1 ;  /* 0x30000004ff8b7230 */ /* 0x000fe40000004100 */
[C---:B------:R-:W-:Y:S01]  /*7650*/  FMUL R4, R78.reuse, R9 ;  /* 0x000000094e047220 */ /* 0x040fe20000400000 */
[--C-:B------:R-:W-:Y:S02]  /*7660*/  HADD2.F32 R141, -RZ, R5.reuse.H1_H1 ;  /* 0x30000005ff8d7230 */ /* 0x100fe40000004100 */
[C---:B------:R-:W-:Y:S01]  /*7670*/  FFMA R3, R81.reuse, R84, R3 ;  /* 0x0000005451037223 */ /* 0x040fe20000000003 */
[----:B------:R-:W-:Y:S01]  /*7680*/  FFMA R7, R81, R86, R7 ;  /* 0x0000005651077223 */ /* 0x000fe20000000007 */
[----:B------:R-:W-:Y:S02]  /*7690*/  HADD2.F32 R84, -RZ, R5.H0_H0 ;  /* 0x20000005ff547230 */ /* 0x000fe40000004100 */
[C---:B------:R-:W-:Y:S01]  /*76a0*/  FMUL R5, R78.reuse, R10 ;  /* 0x0000000a4e057220 */ /* 0x040fe20000400000 */
[C---:B------:R-:W-:Y:S01]  /*76b0*/  FMUL R6, R78.reuse, R11 ;  /* 0x0000000b4e067220 */ /* 0x040fe20000400000 */
[C---:B------:R-:W-:Y:S01]  /*76c0*/  FMUL R11, R78.reuse, R16 ;  /* 0x000000104e0b7220 */ /* 0x040fe20000400000 */
[----:B------:R-:W-:Y:S01]  /*76d0*/  F2FP.SATFINITE.E5M2.F32.PACK_AB_MERGE_C R143, R7, R3, RZ ;  /* 0x00000003078f723e */ /* 0x000fe200048060ff */
[C---:B------:R-:W-:Y:S01]  /*76e0*/  FMUL R3, R78.reuse, R8 ;  /* 0x000000084e037220 */ /* 0x040fe20000400000 */
[C---:B------:R-:W-:Y:S01]  /*76f0*/  FMUL R7, R78.reuse, R12 ;  /* 0x0000000c4e077220 */ /* 0x040fe20000400000 */
[C---:B------:R-:W-:Y:S01]  /*7700*/  FMUL R8, R78.reuse, R13 ;  /* 0x0000000d4e087220 */ /* 0x040fe20000400000 */
[C---:B------:R-:W-:Y:S01]  /*7710*/  FMUL R12, R78.reuse, R17 ;  /* 0x000000114e0c7220 */ /* 0x040fe20000400000 */
[C---:B------:R-:W-:Y:S01]  /*7720*/  FFMA R3, R81.reuse, R88, R3 ;  /* 0x0000005851037223 */ /* 0x040fe20000000003 */
[C---:B------:R-:W-:Y:S01]  /*7730*/  FFMA R4, R81.reuse, R83, R4 ;  /* 0x0000005351047223 */ /* 0x040fe20000000004 */
[C---:B------:R-:W-:Y:S01]  /*7740*/  FFMA R5, R81.reuse, R90, R5 ;  /* 0x0000005a51057223 */ /* 0x040fe20000000005 */
[C---:B------:R-:W-:Y:S01]  /*7750*/  FFMA R6, R81.reuse, R85, R6 ;  /* 0x0000005551067223 */ /* 0x040fe20000000006 */
[C---:B------:R-:W-:Y:S01]  /*7760*/  FFMA R7, R81.reuse, R92, R7 ;  /* 0x0000005c51077223 */ /* 0x040fe20000000007 */
[C---:B------:R-:W-:Y:S01]  /*7770*/  FFMA R8, R81.reuse, R87, R8 ;  /* 0x0000005751087223 */ /* 0x040fe20000000008 */
[C---:B------:R-:W-:Y:S01]  /*7780*/  FMUL R16, R78.reuse, R21 ;  /* 0x000000154e107220 */ /* 0x040fe20000400000 */
[----:B------:R-:W-:Y:S01]  /*7790*/  FMUL R9, R78, R14 ;  /* 0x0000000e4e097220 */ /* 0x000fe20000400000 */
[----:B------:R-:W-:Y:S01]  /*77a0*/  F2FP.SATFINITE.E5M2.F32.PACK_AB_MERGE_C R5, R6, R5, RZ ;  /* 0x000000050605723e */ /* 0x000fe200048060ff */
[C---:B------:R-:W-:Y:S01]  /*77b0*/  FMUL R10, R78.reuse, R15 ;  /* 0x0000000f4e0a7220 */ /* 0x040fe20000400000 */
[C---:B------:R-:W-:Y:S01]  /*77c0*/  FMUL R15, R78.reuse, R20 ;  /* 0x000000144e0f7220 */ /* 0x040fe20000400000 */
[C---:B------:R-:W-:Y:S01]  /*77d0*/  FFMA R9, R81.reuse, R94, R9 ;  /* 0x0000005e51097223 */ /* 0x040fe20000000009 */
[C---:B------:R-:W-:Y:S01]  /*77e0*/  FMUL R20, R78.reuse, R25 ;  /* 0x000000194e147220 */ /* 0x040fe20000400000 */
[C---:B------:R-:W-:Y:S01]  /*77f0*/  FFMA R10, R81.reuse, R89, R10 ;  /* 0x00000059510a7223 */ /* 0x040fe2000000000a */
[C---:B------:R-:W-:Y:S01]  /*7800*/  FFMA R11, R81.reuse, R96, R11 ;  /* 0x00000060510b7223 */ /* 0x040fe2000000000b */
[C---:B------:R-:W-:Y:S01]  /*7810*/  FFMA R12, R81.reuse, R91, R12 ;  /* 0x0000005b510c7223 */ /* 0x040fe2000000000c */
[C---:B------:R-:W-:Y:S01]  /*7820*/  FMUL R13, R78.reuse, R18 ;  /* 0x000000124e0d7220 */ /* 0x040fe20000400000 */
[----:B------:R-:W-:Y:S01]  /*7830*/  FMUL R14, R78, R19 ;  /* 0x000000134e0e7220 */ /* 0x000fe20000400000 */
[----:B------:R-:W-:Y:S01]  /*7840*/  F2FP.SATFINITE.E5M2.F32.PACK_AB_MERGE_C R9, R10, R9, RZ ;  /* 0x000000090a09723e */ /* 0x000fe200048060ff */
[C---:B------:R-:W-:Y:S01]  /*7850*/  FMUL R19, R78.reuse, R24 ;  /* 0x000000184e137220 */ /* 0x040fe20000400000 */
        /* <DEDUP_REMOVED lines=17> */
[----:B------:R-:W-:Y:S01]  /*7970*/  FMUL R27, R78, R32 ;  /* 0x000000204e1b7220 */ /* 0x000fe20000400000 */
[C---:B------:R-:W-:Y:S01]  /*7980*/  FFMA R21, R81.reuse, R106, R21 ;  /* 0x0000006a51157223 */ /* 0x040fe20000000015 */
[C---:B------:R-:W-:Y:S01]  /*7990*/  FFMA R22, R81.reuse, R101, R22 ;  /* 0x0000006551167223 */ /* 0x040fe20000000016 */
[----:B------:R-:W-:Y:S01]  /*79a0*/  F2FP.SATFINITE.E5M2.F32.PACK_AB_MERGE_C R16, R16, R15, R17 ;  /* 0x0000000f1010723e */ /* 0x000fe20004806011 */
[C---:B------:R-:W-:Y:S01]  /*79b0*/  FFMA R23, R81.reuse, R108, R23 ;  /* 0x0000006c51177223 */ /* 0x040fe20000000017 */
[C---:B------:R-:W-:Y:S01]  /*79c0*/  FFMA R24, R81.reuse, R103, R24 ;  /* 0x0000006751187223 */ /* 0x040fe20000000018 */
[----:B------:R-:W-:Y:S01]  /*79d0*/  FMUL R32, R78, R37 ;  /* 0x000000254e207220 */ /* 0x000fe20000400000 */
[----:B------:R-:W-:Y:S01]  /*79e0*/  F2FP.SATFINITE.E5M2.F32.PACK_AB_MERGE_C R21, R22, R21, RZ ;  /* 0x000000151615723e */ /* 0x000fe200048060ff */
[C---:B------:R-:W-:Y:S01]  /*79f0*/  FMUL R25, R78.reuse, R30 ;  /* 0x0000001e4e197220 */ /* 0x040fe20000400000 */
[C---:B------:R-:W-:Y:S01]  /*7a00*/  FMUL R26, R78.reuse, R31 ;  /* 0x0000001f4e1a7220 */ /* 0x040fe20000400000 */
[----:B------:R-:W-:Y:S01]  /*7a10*/  FMUL R31, R78, R36 ;  /* 0x000000244e1f7220 */ /* 0x000fe20000400000 */
[----:B------:R-:W-:Y:S01]  /*7a20*/  F2FP.SATFINITE.E5M2.F32.PACK_AB_MERGE_C R17, R20, R19, R21 ;  /* 0x000000131411723e */ /* 0x000fe20004806015 */
        /* <DEDUP_REMOVED lines=8> */
[----:B------:R-:W-:Y:S01]  /*7ab0*/  FMUL R35, R78, R40 ;  /* 0x000000284e237220 */ /* 0x000fe20000400000 */
[C---:B------:R-:W-:Y:S01]  /*7ac0*/  FFMA R29, R81.reuse, R114, R29 ;  /* 0x00000072511d7223 */ /* 0x040fe2000000001d */
[----:B------:R-:W-:Y:S01]  /*7ad0*/  F2FP.SATFINITE.E5M2.F32.PACK_AB_MERGE_C R18, R24, R23, R18 ;  /* 0x000000171812723e */ /* 0x000fe20004806012 */
        /* <DEDUP_REMOVED lines=22> */
[C---:B------:R-:W-:Y:S01]  /*7c40*/  FMUL R41, R78.reuse, R46 ;  /* 0x0000002e4e297220 */ /* 0x040fe20000400000 */
[C---:B------:R-:W-:Y:S01]  /*7c50*/  FMUL R42, R78.reuse, R47 ;  /* 0x0000002f4e2a7220 */ /* 0x040fe20000400000 */
[C---:B------:R-:W-:Y:S01]  /*7c60*/  FFMA R40, R81.reuse, R119, R40 ;  /* 0x0000007751287223 */ /* 0x040fe20000000028 */
[--C-:B------:R-:W-:Y:S02]  /*7c70*/  HADD2.F32 R130, -RZ, R125.reuse.H0_H0 ;  /* 0x2000007dff827230 */ /* 0x100fe40000004100 */
[C---:B------:R-:W-:Y:S01]  /*7c80*/  FFMA R41, R81.reuse, R126, R41 ;  /* 0x0000007e51297223 */ /* 0x040fe20000000029 */
[----:B------:R-:W-:Y:S02]  /*7c90*/  HADD2.F32 R125, -RZ, R125.H1_H1 ;  /* 0x3000007dff7d7230 */ /* 0x000fe40000004100 */
[C---:B------:R-:W-:Y:S01]  /*7ca0*/  FMUL R45, R78.reuse, R50 ;  /* 0x000000324e2d7220 */ /* 0x040fe20000400000 */
[C---:B------:R-:W-:Y:S01]  /*7cb0*/  FFMA R42, R81.reuse, R121, R42 ;  /* 0x00000079512a7223 */ /* 0x040fe2000000002a */
[C---:B------:R-:W-:Y:S01]  /*7cc0*/  FMUL R46, R78.reuse, R51 ;  /* 0x000000334e2e7220 */ /* 0x040fe20000400000 */
[C---:B------:R-:W-:Y:S01]  /*7cd0*/  FFMA R43, R81.reuse, R128, R43 ;  /* 0x00000080512b7223 */ /* 0x040fe2000000002b */
[C---:B------:R-:W-:Y:S01]  /*7ce0*/  FMUL R47, R78.reuse, R52 ;  /* 0x000000344e2f7220 */ /* 0x040fe20000400000 */
        /* <DEDUP_REMOVED lines=10> */
[C---:B------:R-:W-:Y:S01]  /*7d90*/  FFMA R45, R81.reuse, R130, R45 ;  /* 0x00000082512d7223 */ /* 0x040fe2000000002d */
[C---:B------:R-:W-:Y:S01]  /*7da0*/  FMUL R59, R78.reuse, R64 ;  /* 0x000000404e3b7220 */ /* 0x040fe20000400000 */
[C---:B------:R-:W-:Y:S01]  /*7db0*/  FMUL R60, R78.reuse, R65 ;  /* 0x000000414e3c7220 */ /* 0x040fe20000400000 */
[C---:B------:R-:W-:Y:S01]  /*7dc0*/  FMUL R61, R78.reuse, R66 ;  /* 0x000000424e3d7220 */ /* 0x040fe20000400000 */
[----:B------:R-:W-:Y:S01]  /*7dd0*/  FMUL R62, R78, R67 ;  /* 0x000000434e3e7220 */ /* 0x000fe20000400000 */
[C---:B------:R-:W-:Y:S01]  /*7de0*/  FFMA R46, R81.reuse, R125, R46 ;  /* 0x0000007d512e7223 */ /* 0x040fe2000000002e */
[----:B------:R-:W-:Y:S01]  /*7df0*/  F2FP.SATFINITE.E5M2.F32.PACK_AB_MERGE_C R64, R2, R0, R143 ;  /* 0x000000000240723e */ /* 0x000fe2000480608f */
[C---:B------:R-:W-:Y:S01]  /*7e00*/  FFMA R47, R81.reuse, R132, R47 ;  /* 0x00000084512f7223 */ /* 0x040fe2000000002f */
[----:B------:R-:W-:Y:S01]  /*7e10*/  F2FP.SATFINITE.E5M2.F32.PACK_AB_MERGE_C R65, R4, R3, R5 ;  /* 0x000000030441723e */ /* 0x000fe20004806005 */
[C---:B------:R-:W-:Y:S01]  /*7e20*/  FFMA R48, R81.reuse, R127, R48 ;  /* 0x0000007f51307223 */ /* 0x040fe20000000030 */
[----:B------:R-:W-:Y:S01]  /*7e30*/  F2FP.SATFINITE.E5M2.F32.PACK_AB_MERGE_C R66, R8, R7, R9 ;  /* 0x000000070842723e */ /* 0x000fe20004806009 */
[C---:B------:R-:W-:Y:S01]  /*7e40*/  FFMA R49, R81.reuse, R134, R49 ;  /* 0x0000008651317223 */ /* 0x040fe20000000031 */
[----:B------:R-:W-:Y:S01]  /*7e50*/  F2FP.SATFINITE.E5M2.F32.PACK_AB_MERGE_C R67, R12, R11, R13 ;  /* 0x0000000b0c43723e */ /* 0x000fe2000480600d */
[----:B------:R-:W-:Y:S01]  /*7e60*/  FMUL R53, R78, R58 ;  /* 0x0000003a4e357220 */ /* 0x000fe20000400000 */
[C---:B------:R-:W-:Y:S01]  /*7e70*/  FFMA R50, R81.reuse, R129, R50 ;  /* 0x0000008151327223 */ /* 0x040fe20000000032 */
[C---:B------:R-:W-:Y:S01]  /*7e80*/  FFMA R51, R81.reuse, R136, R51 ;  /* 0x0000008851337223 */ /* 0x040fe20000000033 */
[C---:B------:R-:W-:Y:S01]  /*7e90*/  FFMA R52, R81.reuse, R131, R52 ;  /* 0x0000008351347223 */ /* 0x040fe20000000034 */
[----:B------:R1:W-:Y:S01]  /*7ea0*/  STS.128 [R172+UR49+0xa200], R64 ;  /* 0x00a20040ac007988 */ /* 0x0003e20008000c31 */
[C---:B------:R-:W-:Y:S01]  /*7eb0*/  FFMA R53, R81.reuse, R138, R53 ;  /* 0x0000008a51357223 */ /* 0x040fe20000000035 */
[----:B------:R-:W-:Y:S01]  /*7ec0*/  F2FP.SATFINITE.E5M2.F32.PACK_AB_MERGE_C R37, R38, R37, RZ ;  /* 0x000000252625723e */ /* 0x000fe200048060ff */
[C---:B------:R-:W-:Y:S01]  /*7ed0*/  FFMA R54, R81.reuse, R133, R54 ;  /* 0x0000008551367223 */ /* 0x040fe20000000036 */
[----:B------:R-:W-:Y:S01]  /*7ee0*/  FMUL R58, R78, R63 ;  /* 0x0000003f4e3a7220 */ /* 0x000fe20000400000 */
[C---:B------:R-:W-:Y:S01]  /*7ef0*/  FFMA R55, R81.reuse, R140, R55 ;  /* 0x0000008c51377223 */ /* 0x040fe20000000037 */
[C---:B------:R-:W-:Y:S01]  /*7f00*/  FFMA R56, R81.reuse, R135, R56 ;  /* 0x0000008751387223 */ /* 0x040fe20000000038 */
[C---:B------:R-:W-:Y:S01]  /*7f10*/  FFMA R57, R81.reuse, R142, R57 ;  /* 0x0000008e51397223 */ /* 0x040fe20000000039 */
[----:B------:R1:W-:Y:S01]  /*7f20*/  STS.128 [R192+0xa010], R16 ;  /* 0x00a01010c0007388 */ /* 0x0003e20000000c00 */
[----:B------:R-:W-:Y:S01]  /*7f30*/  F2FP.SATFINITE.E5M2.F32.PACK_AB_MERGE_C R33, R36, R35, R37 ;  /* 0x000000232421723e */ /* 0x000fe20004806025 */
[C---:B------:R-:W-:Y:S01]  /*7f40*/  FFMA R58, R81.reuse, R137, R58 ;  /* 0x00000089513a7223 */ /* 0x040fe2000000003a */
[----:B------:R-:W-:Y:S01]  /*7f50*/  F2FP.SATFINITE.E5M2.F32.PACK_AB_MERGE_C R34, R42, R41, RZ ;  /* 0x000000292a22723e */ /* 0x000fe200048060ff */
[C---:B------:R-:W-:Y:S01]  /*7f60*/  FFMA R59, R81.reuse, R82, R59 ;  /* 0x00000052513b7223 */ /* 0x040fe2000000003b */
[----:B------:R-:W-:Y:S01]  /*7f70*/  F2FP.SATFINITE.E5M2.F32.PACK_AB_MERGE_C R35, R46, R45, RZ ;  /* 0x0000002d2e23723e */ /* 0x000fe200048060ff */
        /* <DEDUP_REMOVED lines=25> */
[----:B------:R-:W-:Y:S02]  /*8110*/  UIADD3 UR8, UP0, UPT, UR52, 0x680, URZ ;  /* 0x0000068034087890 */ /* 0x000fe4000ff1e0ff */
[----:B------:R-:W-:Y:S02]  /*8120*/  UIADD3 UR5, UPT, UPT, UR41, 0x40, URZ ;  /* 0x0000004029057890 */ /* 0x000fe4000fffe0ff */
[----:B------:R-:W-:Y:S02]  /*8130*/  UIADD3 UR4, UPT, UPT, UR49, 0xa200, URZ ;  /* 0x0000a20031047890 */ /* 0x000fe4000fffe0ff */
[----:B------:R-:W-:Y:S01]  /*8140*/  UIADD3.X UR9, UPT, UPT, URZ, UR53, URZ, UP0, !UPT ;  /* 0x00000035ff097290 */ /* 0x000fe200087fe4ff */
[----:B------:R-:W-:Y:S01]  /*8150*/  UMOV UR6, UR42 ;  /* 0x0000002a00067c82 */ /* 0x000fe20008000000 */
[----:B------:R-:W-:Y:S07]  /*8160*/  UMOV UR7, UR36 ;  /* 0x0000002400077c82 */ /* 0x000fee0008000000 */
[----:B------:R2:W-:Y:S01]  /*8170*/  UTMASTG.3D [UR4], [UR8] ;  /* 0x00000004080073b5 */ /* 0x0005e20008010000 */
[----:B------:R0:W-:Y:S01]  /*8180*/  UTMACMDFLUSH ;  /* 0x00000000000079b7 */ /* 0x0001e20000000000 */
[----:B--2---:R-:W-:Y:S04]  /*8190*/  DEPBAR.LE SB0, 0x1 ;  /* 0x000080400000791a */ /* 0x004fe80000000000 */
.L_x_106:
[----:B------:R-:W-:Y:S05]  /*81a0*/  BSYNC.RECONVERGENT B0 ;  /* 0x0000000000007941 */ /* 0x000fea0003800200 */
.L_x_105:
        /* <DEDUP_REMOVED lines=16> */
.L_x_110:
[----:B------:R-:W-:Y:S05]  /*82b0*/  BSYNC B0 ;  /* 0x0000000000007941 */ /* 0x000fea0003800000 */
.L_x_109:
        /* <DEDUP_REMOVED lines=20> */
.L_x_108:
[----:B------:R-:W-:Y:S05]  /*8400*/  BSYNC B1 ;  /* 0x0000000000017941 */ /* 0x000fea0003800000 */
.L_x_107:
[----:B--2---:R-:W-:Y:S01]  /*8410*/  VIADD R0, R80, 0x80 ;  /* 0x0000008050007836 */ /* 0x004fe20000000000 */
        /* <DEDUP_REMOVED lines=10> */
[----:B------:R-:W5:Y:S01]  /*84c0*/  LDCU.64 UR6, c[0x4][0x80] ;  /* 0x01001000ff0677ac */ /* 0x000f620008000a00 */
[----:B------:R-:W1:Y:S01]  /*84d0*/  LDC.64 R2, c[0x4][R3] ;  /* 0x0100000003027b82 */ /* 0x000e620000000a00 */
[----:B------:R-:W3:Y:S01]  /*84e0*/  LDCU.64 UR4, c[0x4][0x18] ;  /* 0x01000300ff0477ac */ /* 0x000ee20008000a00 */
[----:B--2---:R-:W-:Y:S01]  /*84f0*/  MOV R5, UR9 ;  /* 0x0000000900057c02 */ /* 0x004fe20008000f00 */
[----:B------:R-:W-:Y:S01]  /*8500*/  IMAD.U32 R4, RZ, RZ, UR8 ;  /* 0x00000008ff047e24 */ /* 0x000fe2000f8e00ff */
[----:B-----5:R-:W-:Y:S01]  /*8510*/  MOV R7, UR7 ;  /* 0x0000000700077c02 */ /* 0x020fe20008000f00 */
[----:B------:R-:W-:Y:S01]  /*8520*/  IMAD.U32 R6, RZ, RZ, UR6 ;  /* 0x00000006ff067e24 */ /* 0x000fe2000f8e00ff */
[----:B---3--:R-:W-:Y:S01]  /*8530*/  MOV R11, UR5 ;  /* 0x00000005000b7c02 */ /* 0x008fe20008000f00 */
[----:B------:R-:W-:Y:S02]  /*8540*/  IMAD.U32 R10, RZ, RZ, UR4 ;  /* 0x00000004ff0a7e24 */ /* 0x000fe4000f8e00ff */
[----:B------:R-:W-:Y:S07]  /*8550*/  LEPC R20, `(.L_x_113) ;  /* 0x000000001014794e */ /* 0x000fee0000000000 */
[----:B-1--4-:R-:W-:Y:S05]  /*8560*/  CALL.ABS.NOINC R2 ;  /* 0x0000000002007343 */ /* 0x012fea0003c00000 */
.L_x_113:
[----:B------:R-:W-:Y:S05]  /*8570*/  BSYNC.RECONVERGENT B6 ;  /* 0x0000000000067941 */ /* 0x000fea0003800200 */
.L_x_112:
[----:B---3--:R-:W-:Y:S01]  /*8580*/  F2FP.F16.E5M2.UNPACK_B R4, R149 ;  /* 0x00000095ff04723e */ /* 0x008fe200020004ff */
        /* <DEDUP_REMOVED lines=13> */
[----:B----4-:R-:W-:Y:S01]  /*8660*/  F2FP.F16.E5M2.UNPACK_B R125, R159.H1 ;  /* 0x0000009fff7d723e */ /* 0x010fe200030004ff */
        /* <DEDUP_REMOVED lines=262> */
[----:B------:R-:W-:Y:S02]  /*96d0*/  UIADD3 UR8, UP0, UPT, UR52, 0x680, URZ ;  /* 0x0000068034087890 */ /* 0x000fe4000ff1e0ff */
[----:B------:R-:W-:Y:S02]  /*96e0*/  UIADD3 UR5, UPT, UPT, UR41, 0x80, URZ ;  /* 0x0000008029057890 */ /* 0x000fe4000fffe0ff */
[----:B------:R-:W-:Y:S01]  /*96f0*/  MOV R188, UR10 ;  /* 0x0000000a00bc7c02 */ /* 0x000fe20008000f00 */
[----:B------:R-:W-:Y:S01]  /*9700*/  UIADD3.X UR9, UPT, UPT, URZ, UR53, URZ, UP0, !UPT ;  /* 0x00000035ff097290 */ /* 0x000fe200087fe4ff */
[----:B------:R-:W-:Y:S02]  /*9710*/  UMOV UR6, UR42 ;  /* 0x0000002a00067c82 */ /* 0x000fe40008000000 */
[----:B------:R-:W-:Y:S01]  /*9720*/  R2UR UR4, R188 ;  /* 0x00000000bc0472ca */ /* 0x000fe200000e0000 */
[----:B------:R-:W-:Y:S11]  /*9730*/  UMOV UR7, UR36 ;  /* 0x0000002400077c82 */ /* 0x000ff60008000000 */
[----:B------:R-:W-:Y:S01]  /*9740*/  @!UPT UIADD3 URZ, UPT, UPT, URZ, URZ, URZ ;  /* 0x000000fffffff290 */ /* 0x000fe2000fffe0ff */
[----:B------:R2:W-:Y:S01]  /*9750*/  UTMASTG.3D [UR4], [UR8] ;  /* 0x00000004080073b5 */ /* 0x0005e20008010000 */
[----:B------:R0:W-:Y:S01]  /*9760*/  UTMACMDFLUSH ;  /* 0x00000000000079b7 */ /* 0x0001e20000000000 */
[----:B--2---:R-:W-:Y:S04]  /*9770*/  DEPBAR.LE SB0, 0x1 ;  /* 0x000080400000791a */ /* 0x004fe80000000000 */
.L_x_115:
[----:B------:R-:W-:Y:S05]  /*9780*/  BSYNC.RECONVERGENT B0 ;  /* 0x0000000000007941 */ /* 0x000fea0003800200 */
.L_x_114:
        /* <DEDUP_REMOVED lines=16> */
.L_x_119:
[----:B------:R-:W-:Y:S05]  /*9890*/  BSYNC B0 ;  /* 0x0000000000007941 */ /* 0x000fea0003800000 */
.L_x_118:
        /* <DEDUP_REMOVED lines=20> */
.L_x_117:
[----:B------:R-:W-:Y:S05]  /*99e0*/  BSYNC B1 ;  /* 0x0000000000017941 */ /* 0x000fea0003800000 */
.L_x_116:
[----:B--2---:R-:W-:Y:S05]  /*99f0*/  VIADD R0, R80, 0xc0 ;  /* 0x000000c050007836 */ /* 0x004fea0000000000 */
        /* <DEDUP_REMOVED lines=20> */
.L_x_121:
[----:B------:R-:W-:Y:S01]  /*9b40*/  ISETP.NE.AND P0, PT, R189, RZ, PT ;  /* 0x000000ffbd00720c */ /* 0x000fe20003f05270 */
[----:B------:R-:W-:Y:S05]  /*9b50*/  WARPSYNC.ALL ;  /* 0x0000000000007948 */ /* 0x000fea0003800000 */
[----:B------:R-:W-:Y:S01]  /*9b60*/  R2UR UR4, R80 ;  /* 0x00000000500472ca */ /* 0x000fe200000e0000 */
[----:B------:R-:W-:Y:S01]  /*9b70*/  BSSY.RECONVERGENT B0, `(.L_x_122) ;  /* 0x000011d000007945 */ /* 0x000fe20003800200 */
[----:B---3--:R-:W-:Y:S02]  /*9b80*/  F2FP.F16.E5M2.UNPACK_B R11, R149 ;  /* 0x00000095ff0b723e */ /* 0x008fe400020004ff */
[----:B------:R-:W-:Y:S02]  /*9b90*/  F2FP.F16.E5M2.UNPACK_B R10, R150 ;  /* 0x00000096ff0a723e */ /* 0x000fe400020004ff */
[----:B------:R-:W-:Y:S01]  /*9ba0*/  F2FP.F16.E5M2.UNPACK_B R9, R151 ;  /* 0x00000097ff09723e */ /* 0x000fe200020004ff */
[--C-:B------:R-:W-:Y:S01]  /*9bb0*/  HADD2.F32 R83, -RZ, R11.reuse.H0_H0 ;  /* 0x2000000bff537230 */ /* 0x100fe20000004100 */
[----:B----4-:R-:W-:Y:S01]  /*9bc0*/  F2FP.F16.E5M2.UNPACK_B R8, R152 ;  /* 0x00000098ff08723e */ /* 0x010fe200020004ff */
[----:B------:R-:W-:Y:S01]  /*9bd0*/  HADD2.F32 R84, -RZ, R11.H1_H1 ;  /* 0x3000000bff547230 */ /* 0x000fe20000004100 */
[----:B------:R-:W-:Y:S01]  /*9be0*/  F2FP.F16.E5M2.UNPACK_B R7, R153 ;  /* 0x00000099ff07723e */ /* 0x000fe200020004ff */
[--C-:B------:R-:W-:Y:S01]  /*9bf0*/  HADD2.F32 R87, -RZ, R10.reuse.H0_H0 ;  /* 0x2000000aff577230 */ /* 0x100fe20000004100 */
[----:B------:R-:W-:Y:S01]  /*9c00*/  F2FP.F16.E5M2.UNPACK_B R6, R154 ;  /* 0x0000009aff06723e */ /* 0x000fe200020004ff */
[----:B------:R-:W-:Y:S01]  /*9c10*/  HADD2.F32 R88, -RZ, R10.H1_H1 ;  /* 0x3000000aff587230 */ /* 0x000fe20000004100 */
[----:B------:R-:W-:Y:S01]  /*9c20*/  F2FP.F16.E5M2.UNPACK_B R5, R155 ;  /* 0x0000009bff05723e */ /* 0x000fe200020004ff */
[--C-:B------:R-:W-:Y:S01]  /*9c30*/  HADD2.F32 R91, -RZ, R9.reuse.H0_H0 ;  /* 0x20000009ff5b7230 */ /* 0x100fe20000004100 */
[----:B-1----:R-:W-:Y:S01]  /*9c40*/  F2FP.F16.E5M2.UNPACK_B R4, R156 ;  /* 0x0000009cff04723e */ /* 0x002fe200020004ff */
[----:B------:R-:W-:Y:S01]  /*9c50*/  HADD2.F32 R92, -RZ, R9.H1_H1 ;  /* 0x30000009ff5c7230 */ /* 0x000fe20000004100 */
[-C--:B------:R-:W-:Y:S01]  /*9c60*/  F2FP.F16.E5M2.UNPACK_B R2, R148.reuse ;  /* 0x00000094ff02723e */ /* 0x080fe200020004ff */
[--C-:B------:R-:W-:Y:S01]  /*9c70*/  HADD2.F32 R95, -RZ, R8.reuse.H0_H0 ;  /* 0x20000008ff5f7230 */ /* 0x100fe20000004100 */
[----:B------:R-:W-:Y:S01]  /*9c80*/  F2FP.F16.E5M2.UNPACK_B R148, R148.H1 ;  /* 0x00000094ff94723e */ /* 0x000fe200030004ff */
[----:B------:R-:W-:Y:S01]  /*9c90*/  HADD2.F32 R97, -RZ, R8.H1_H1 ;  /* 0x30000008ff617230 */ /* 0x000fe20000004100 */
[----:B------:R-:W-:Y:S01]  /*9ca0*/  F2FP.F16.E5M2.UNPACK_B R149, R149.H1 ;  /* 0x00000095ff95723e */ /* 0x000fe200030004ff */
[--C-:B------:R-:W-:Y:S01]  /*9cb0*/  HADD2.F32 R98, -RZ, R7.reuse.H0_H0 ;  /* 0x20000007ff627230 */ /* 0x100fe20000004100 */
[----:B------:R-:W-:Y:S01]  /*9cc0*/  F2FP.F16.E5M2.UNPACK_B R150, R150.H1 ;  /* 0x00000096ff96723e */ /* 0x000fe200030004ff */
[----:B------:R-:W-:Y:S01]  /*9cd0*/  HADD2.F32 R101, -RZ, R7.H1_H1 ;  /* 0x30000007ff657230 */ /* 0x000fe20000004100 */
[----:B------:R-:W-:Y:S01]  /*9ce0*/  F2FP.F16.E5M2.UNPACK_B R151, R151.H1 ;  /* 0x00000097ff97723e */ /* 0x000fe200030004ff */
[--C-:B------:R-:W-:Y:S01]  /*9cf0*/  HADD2.F32 R102, -RZ, R6.reuse.H0_H0 ;  /* 0x20000006ff667230 */ /* 0x100fe20000004100 */
[----:B------:R-:W-:Y:S01]  /*9d00*/  F2FP.F16.E5M2.UNPACK_B R138, R163 ;  /* 0x000000a3ff8a723e */ /* 0x000fe200020004ff */
[----:B------:R-:W-:Y:S01]  /*9d10*/  HADD2.F32 R105, -RZ, R6.H1_H1 ;  /* 0x30000006ff697230 */ /* 0x000fe20000004100 */
[----:B------:R-:W-:Y:S01]  /*9d20*/  R2UR UR5, R193 ;  /* 0x00000000c10572ca */ /* 0x000fe200000e0000 */
[--C-:B------:R-:W-:Y:S01]  /*9d30*/  HADD2.F32 R106, -RZ, R5.reuse.H0_H0 ;  /* 0x20000005ff6a7230 */ /* 0x100fe20000004100 */
[----:B------:R-:W-:Y:S01]  /*9d40*/  F2FP.F16.E5M2.UNPACK_B R116, R157 ;  /* 0x0000009dff74723e */ /* 0x000fe200020004ff */
[----:B------:R-:W-:Y:S01]  /*9d50*/  HADD2.F32 R109, -RZ, R5.H1_H1 ;  /* 0x30000005ff6d7230 */ /* 0x000fe20000004100 */
[----:B------:R-:W-:Y:S01]  /*9d60*/  F2FP.F16.E5M2.UNPACK_B R120, R158 ;  /* 0x0000009eff78723e */ /* 0x000fe200020004ff */
[--C-:B------:R-:W-:Y:S01]  /*9d70*/  HADD2.F32 R110, -RZ, R4.reuse.H0_H0 ;  /* 0x20000004ff6e7230 */ /* 0x100fe20000004100 */
[----:B------:R-:W-:Y:S01]  /*9d80*/  F2FP.F16.E5M2.UNPACK_B R124, R159 ;  /* 0x0000009fff7c723e */ /* 0x000fe200020004ff */
[----:B------:R-:W-:Y:S01]  /*9d90*/  HADD2.F32 R113, -RZ, R4.H1_H1 ;  /* 0x30000004ff717230 */ /* 0x000fe20000004100 */
[----:B------:R-:W-:Y:S01]  /*9da0*/  F2FP.F16.E5M2.UNPACK_B R128, R160 ;  /* 0x000000a0ff80723e */ /* 0x000fe200020004ff */
[----:B------:R-:W1:Y:S01]  /*9db0*/  LDTM.x64 R4, tmem[UR4+0xc0] ;  /* 0x0000c004000479ee */ /* 0x000e620008340000 */
[--C-:B------:R-:W-:Y:S01]  /*9dc0*/  HADD2.F32 R0, -RZ, R2.reuse.H0_H0 ;  /* 0x20000002ff007230 */ /* 0x100fe20000004100 */
[----:B------:R-:W-:Y:S01]  /*9dd0*/  NOP ;  /* 0x0000000000007918 */ /* 0x000fe20000000000 */
[----:B------:R-:W-:Y:S01]  /*9de0*/  HADD2.F32 R2, -RZ, R2.H1_H1 ;  /* 0x30000002ff027230 */ /* 0x000fe20000004100 */
[----:B------:R-:W-:Y:S01]  /*9df0*/  UIADD3 UR5, UPT, UPT, UR5, 0xb0, URZ ;  /* 0x000000b005057890 */ /* 0x000fe2000fffe0ff */
[--C-:B------:R-:W-:Y:S01]  /*9e00*/  HADD2.F32 R86, -RZ, R149.reuse.H1_H1 ;  /* 0x30000095ff567230 */ /* 0x100fe20000004100 */
[----:B------:R-:W-:Y:S01]  /*9e10*/  F2FP.F16.E5M2.UNPACK_B R132, R161 ;  /* 0x000000a1ff84723e */ /* 0x000fe200020004ff */
[--C-:B------:R-:W-:Y:S01]  /*9e20*/  HADD2.F32 R114, -RZ, R116.reuse.H0_H0 ;  /* 0x20000074ff727230 */ /* 0x100fe20000004100 */
[----:B------:R-:W-:Y:S01]  /*9e30*/  UPRMT UR5, UR37, 0x654, UR5 ;  /* 0x0000065425057896 */ /* 0x000fe20008000005 */
[----:B------:R-:W-:Y:S01]  /*9e40*/  HADD2.F32 R117, -RZ, R116.H1_H1 ;  /* 0x30000074ff757230 */ /* 0x000fe20000004100 */
[----:B------:R-:W-:Y:S01]  /*9e50*/  F2FP.F16.E5M2.UNPACK_B R136, R162 ;  /* 0x000000a2ff88723e */ /* 0x000fe200020004ff */
[--C-:B------:R-:W-:Y:S01]  /*9e60*/  HADD2.F32 R118, -RZ, R120.reuse.H0_H0 ;  /* 0x20000078ff767230 */ /* 0x100fe20000004100 */
[----:B------:R-:W-:Y:S01]  /*9e70*/  F2FP.F16.E5M2.UNPACK_B R152, R152.H1 ;  /* 0x00000098ff98723e */ /* 0x000fe200030004ff */
[----:B------:R-:W-:Y:S01]  /*9e80*/  HADD2.F32 R121, -RZ, R120.H1_H1 ;  /* 0x30000078ff797230 */ /* 0x000fe20000004100 */
[----:B------:R-:W-:Y:S01]  /*9e90*/  F2FP.F16.E5M2.UNPACK_B R153, R153.H1 ;  /* 0x00000099ff99723e */ /* 0x000fe200030004ff */
[--C-:B------:R-:W-:Y:S01]  /*9ea0*/  HADD2.F32 R122, -RZ, R124.reuse.H0_H0 ;  /* 0x2000007cff7a7230 */ /* 0x100fe20000004100 */
[----:B------:R-:W-:Y:S01]  /*9eb0*/  F2FP.F16.E5M2.UNPACK_B R154, R154.H1 ;  /* 0x0000009aff9a723e */ /* 0x000fe200030004ff */
[----:B-1----:R-:W-:Y:S01]  /*9ec0*/  SYNCS.ARRIVE.TRANS64.RED.A1T0 RZ, [UR5], RZ ;  /* 0x000000ffffff79a7 */ /* 0x002fe20008100405 */
[----:B------:R-:W-:Y:S01]  /*9ed0*/  HADD2.F32 R125, -RZ, R124.H1_H1 ;  /* 0x3000007cff7d7230 */ /* 0x000fe20000004100 */
[----:B------:R-:W-:Y:S01]  /*9ee0*/  F2FP.F16.E5M2.UNPACK_B R155, R155.H1 ;  /* 0x0000009bff9b723e */ /* 0x000fe200030004ff */
[--C-:B------:R-:W-:Y:S01]  /*9ef0*/  HADD2.F32 R126, -RZ, R128.reuse.H0_H0 ;  /* 0x20000080ff7e7230 */ /* 0x100fe20000004100 */
[----:B------:R-:W-:Y:S01]  /*9f00*/  F2FP.F16.E5M2.UNPACK_B R156, R156.H1 ;  /* 0x0000009cff9c723e */ /* 0x000fe200030004ff */
[----:B------:R-:W-:Y:S01]  /*9f10*/  HADD2.F32 R129, -RZ, R128.H1_H1 ;  /* 0x30000080ff817230 */ /* 0x000fe20000004100 */
[----:B------:R-:W-:Y:S01]  /*9f20*/  F2FP.F16.E5M2.UNPACK_B R157, R157.H1 ;  /* 0x0000009dff9d723e */ /* 0x000fe200030004ff */
[C---:B------:R-:W-:Y:S01]  /*9f30*/  FMUL R4, R78.reuse, R4 ;  /* 0x000000044e047220 */ /* 0x040fe20000400000 */
[C---:B------:R-:W-:Y:S01]  /*9f40*/  FMUL R5, R78.reuse, R5 ;  /* 0x000000054e057220 */ /* 0x040fe20000400000 */
[----:B------:R-:W-:Y:S02]  /*9f50*/  HADD2.F32 R3, -RZ, R148.H0_H0 ;  /* 0x20000094ff037230 */ /* 0x000fe40000004100 */
        /* <DEDUP_REMOVED lines=11> */
[----:B------:R-:W-:Y:S02]  /*a010*/  HADD2.F32 R130, -RZ, R132.H0_H0 ;  /* 0x20000084ff827230 */ /* 0x000fe40000004100 */
[C---:B------:R-:W-:Y:S01]  /*a020*/  FMUL R6, R78.reuse, R6 ;  /* 0x000000064e067220 */ /* 0x040fe20000400000 */
[----:B------:R-:W-:Y:S02]  /*a030*/  HADD2.F32 R82, -RZ, R148.H1_H1 ;  /* 0x30000094ff527230 */ /* 0x000fe40000004100 */
[C---:B------:R-:W-:Y:S01]  /*a040*/  FMUL R7, R78.reuse, R7 ;  /* 0x000000074e077220 */ /* 0x040fe20000400000 */
[----:B------:R-:W-:Y:S02]  /*a050*/  HADD2.F32 R85, -RZ, R149.H0_H0 ;  /* 0x20000095ff557230 */ /* 0x000fe40000004100 */
[C---:B------:R-:W-:Y:S01]  /*a060*/  FFMA R6, R81.reuse, R3, R6 ;  /* 0x0000000351067223 */ /* 0x040fe20000000006 */
[----:B------:R-:W-:Y:S02]  /*a070*/  HADD2.F32 R133, -RZ, R132.H1_H1 ;  /* 0x30000084ff857230 */ /* 0x000fe40000004100 */
[C---:B------:R-:W-:Y:S01]  /*a080*/  FFMA R7, R81.reuse, R82, R7 ;  /* 0x0000005251077223 */ /* 0x040fe20000000007 */
[C---:B------:R-:W-:Y:S01]  /*a090*/  FFMA R8, R81.reuse, R83, R8 ;  /* 0x0000005351087223 */ /* 0x040fe20000000008 */
[C---:B------:R-:W-:Y:S01]  /*a0a0*/  FFMA R9, R81.reuse, R84, R9 ;  /* 0x0000005451097223 */ /* 0x040fe20000000009 */
[--C-:B------:R-:W-:Y:S02]  /*a0b0*/  HADD2.F32 R82, -RZ, R138.reuse.H0_H0 ;  /* 0x2000008aff527230 */ /* 0x100fe40000004100 */
[C---:B------:R-:W-:Y:S01]  /*a0c0*/  FMUL R10, R78.reuse, R10 ;  /* 0x0000000a4e0a7220 */ /* 0x040fe20000400000 */
[----:B------:R-:W-:Y:S02]  /*a0d0*/  HADD2.F32 R83, -RZ, R138.H1_H1 ;  /* 0x3000008aff537230 */ /* 0x000fe40000004100 */
[C---:B------:R-:W-:Y:S01]  /*a0e0*/  FMUL R11, R78.reuse, R11 ;  /* 0x0000000b4e0b7220 */ /* 0x040fe20000400000 */
[----:B------:R-:W-:Y:S02]  /*a0f0*/  HADD2.F32 R89, -RZ, R150.H0_H0 ;  /* 0x20000096ff597230 */ /* 0x000fe40000004100 */
[C---:B------:R-:W-:Y:S01]  /*a100*/  FFMA R10, R81.reuse, R85, R10 ;  /* 0x00000055510a7223 */ /* 0x040fe2000000000a */
[--C-:B------:R-:W-:Y:S02]  /*a110*/  HADD2.F32 R134, -RZ, R136.reuse.H0_H0 ;  /* 0x20000088ff867230 */ /* 0x100fe40000004100 */
[C---:B------:R-:W-:Y:S01]  /*a120*/  FFMA R11, R81.reuse, R86, R11 ;  /* 0x00000056510b7223 */ /* 0x040fe2000000000b */
[C---:B------:R-:W-:Y:S01]  /*a130*/  FFMA R12, R81.reuse, R87, R12 ;  /* 0x00000057510c7223 */ /* 0x040fe2000000000c */
[----:B------:R-:W-:Y:S01]  /*a140*/  FFMA R13, R81, R88, R13 ;  /* 0x00000058510d7223 */ /* 0x000fe2000000000d */
[----:B------:R-:W-:Y:S01]  /*a150*/  F2FP.SATFINITE.E5M2.F32.PACK_AB_MERGE_C R86, R7, R6, RZ ;  /* 0x000000060756723e */ /* 0x000fe200048060ff */
[C---:B------:R-:W-:Y:S01]  /*a160*/  FMUL R7, R78.reuse, R24 ;  /* 0x000000184e077220 */ /* 0x040fe20000400000 */
[----:B------:R-:W-:Y:S01]  /*a170*/  F2FP.SATFINITE.E5M2.F32.PACK_AB_MERGE_C R138, R11, R10, RZ ;  /* 0x0000000a0b8a723e */ /* 0x000fe200048060ff */
[C---:B------:R-:W-:Y:S01]  /*a180*/  FMUL R10, R78.reuse, R25 ;  /* 0x000000194e0a7220 */ /* 0x040fe20000400000 */
[C---:B------:R-:W-:Y:S01]  /*a190*/  FMUL R25, R78.reuse, R32 ;  /* 0x000000204e197220 */ /* 0x040fe20000400000 */
[----:B------:R-:W-:Y:S02]  /*a1a0*/  HADD2.F32 R137, -RZ, R136.H1_H1 ;  /* 0x30000088ff897230 */ /* 0x000fe40000004100 */
[C---:B------:R-:W-:Y:S01]  /*a1b0*/  FMUL R14, R78.reuse, R14 ;  /* 0x0000000e4e0e7220 */ /* 0x040fe20000400000 */
[----:B------:R-:W-:Y:S02]  /*a1c0*/  HADD2.F32 R90, -RZ, R150.H1_H1 ;  /* 0x30000096ff5a7230 */ /* 0x000fe40000004100 */
[C---:B------:R-:W-:Y:S01]  /*a1d0*/  FMUL R15, R78.reuse, R15 ;  /* 0x0000000f4e0f7220 */ /* 0x040fe20000400000 */
[--C-:B------:R-:W-:Y:S02]  /*a1e0*/  HADD2.F32 R93, -RZ, R151.reuse.H0_H0 ;  /* 0x20000097ff5d7230 */ /* 0x100fe40000004100 */
[C---:B------:R-:W-:Y:S01]  /*a1f0*/  FFMA R14, R81.reuse, R89, R14 ;  /* 0x00000059510e7223 */ /* 0x040fe2000000000e */
[----:B------:R-:W-:Y:S02]  /*a200*/  HADD2.F32 R94, -RZ, R151.H1_H1 ;  /* 0x30000097ff5e7230 */ /* 0x000fe40000004100 */
[C---:B------:R-:W-:Y:S01]  /*a210*/  FFMA R15, R81.reuse, R90, R15 ;  /* 0x0000005a510f7223 */ /* 0x040fe2000000000f */
[C---:B------:R-:W-:Y:S01]  /*a220*/  FFMA R16, R81.reuse, R91, R16 ;  /* 0x0000005b51107223 */ /* 0x040fe20000000010 */
[----:B------:R-:W-:Y:S01]  /*a230*/  FFMA R17, R81, R92, R17 ;  /* 0x0000005c51117223 */ /* 0x000fe20000000011 */
[C---:B------:R-:W-:Y:S01]  /*a240*/  FMUL R18, R78.reuse, R18 ;  /* 0x000000124e127220 */ /* 0x040fe20000400000 */
[C---:B------:R-:W-:Y:S01]  /*a250*/  FMUL R19, R78.reuse, R19 ;  /* 0x000000134e137220 */ /* 0x040fe20000400000 */
[--C-:B------:R-:W-:Y:S01]  /*a260*/  HADD2.F32 R96, -RZ, R152.reuse.H0_H0 ;  /* 0x20000098ff607230 */ /* 0x100fe20000004100 */
[----:B------:R-:W-:Y:S01]  /*a270*/  F2FP.SATFINITE.E5M2.F32.PACK_AB_MERGE_C R14, R15, R14, RZ ;  /* 0x0000000e0f0e723e */ /* 0x000fe200048060ff */
[C---:B------:R-:W-:Y:S01]  /*a280*/  FFMA R18, R81.reuse, R93, R18 ;  /* 0x0000005d51127223 */ /* 0x040fe20000000012 */
[C---:B------:R-:W-:Y:S01]  /*a290*/  FFMA R19, R81.reuse, R94, R19 ;  /* 0x0000005e51137223 */ /* 0x040fe20000000013 */
[C---:B------:R-:W-:Y:S01]  /*a2a0*/  FFMA R0, R81.reuse, R95, R0 ;  /* 0x0000005f51007223 */ /* 0x040fe20000000000 */
[----:B------:R-:W-:Y:S01]  /*a2b0*/  FFMA R2, R81, R97, R2 ;  /* 0x0000006151027223 */ /* 0x000fe20000000002 */
[----:B------:R-:W-:Y:S02]  /*a2c0*/  HADD2.F32 R99, -RZ, R152.H1_H1 ;  /* 0x30000098ff637230 */ /* 0x000fe40000004100 */
[C---:B------:R-:W-:Y:S01]  /*a2d0*/  FMUL R3, R78.reuse, R22 ;  /* 0x000000164e037220 */ /* 0x040fe20000400000 */
[----:B------:R-:W-:Y:S01]  /*a2e0*/  F2FP.SATFINITE.E5M2.F32.PACK_AB_MERGE_C R18, R19, R18, RZ ;  /* 0x000000121312723e */ /* 0x000fe200048060ff */
[C---:B------:R-:W-:Y:S01]  /*a2f0*/  FMUL R22, R78.reuse, R29 ;  /* 0x0000001d4e167220 */ /* 0x040fe20000400000 */
[C---:B------:R-:W-:Y:S01]  /*a300*/  FMUL R29, R78.reuse, R36 ;  /* 0x000000244e1d7220 */ /* 0x040fe20000400000 */
[C---:B------:R-:W-:Y:S01]  /*a310*/  FFMA R3, R81.reuse, R96, R3 ;  /* 0x0000006051037223 */ /* 0x040fe20000000003 */
[C---:B------:R-:W-:Y:S01]  /*a320*/  FMUL R6, R78.reuse, R23 ;  /* 0x000000174e067220 */ /* 0x040fe20000400000 */
[--C-:B------:R-:W-:Y:S02]  /*a330*/  HADD2.F32 R100, -RZ, R153.reuse.H0_H0 ;  /* 0x20000099ff647230 */ /* 0x100fe40000004100 */
[C---:B------:R-:W-:Y:S01]  /*a340*/  FMUL R11, R78.reuse, R26 ;  /* 0x0000001a4e0b7220 */ /* 0x040fe20000400000 */
[----:B------:R-:W-:Y:S02]  /*a350*/  HADD2.F32 R103, -RZ, R153.H1_H1 ;  /* 0x30000099ff677230 */ /* 0x000fe40000004100 */
[C---:B------:R-:W-:Y:S01]  /*a360*/  FFMA R6, R81.reuse, R99, R6 ;  /* 0x0000006351067223 */ /* 0x040fe20000000006 */
[C---:B------:R-:W-:Y:S01]  /*a370*/  FFMA R7, R81.reuse, R98, R7 ;  /* 0x0000006251077223 */ /* 0x040fe20000000007 */
[C---:B------:R-:W-:Y:S01]  /*a380*/  FFMA R10, R81.reuse, R101, R10 ;  /* 0x00000065510a7223 */ /* 0x040fe2000000000a */
[C---:B------:R-:W-:Y:S01]  /*a390*/  FFMA R11, R81.reuse, R100, R11 ;  /* 0x00000064510b7223 */ /* 0x040fe2000000000b */
[----:B------:R-:W-:Y:S01]  /*a3a0*/  FMUL R26, R78, R33 ;  /* 0x000000214e1a7220 */ /* 0x000fe20000400000 */
[----:B------:R-:W-:Y:S01]  /*a3b0*/  F2FP.SATFINITE.E5M2.F32.PACK_AB_MERGE_C R3, R6, R3, RZ ;  /* 0x000000030603723e */ /* 0x000fe200048060ff */
[C---:B------:R-:W-:Y:S01]  /*a3c0*/  FMUL R33, R78.reuse, R40 ;  /* 0x000000284e217220 */ /* 0x040fe20000400000 */
        /* <DEDUP_REMOVED lines=8> */
[C---:B------:R-:W-:Y:S01]  /*a450*/  FMUL R30, R78.reuse, R37 ;  /* 0x000000254e1e7220 */ /* 0x040fe20000400000 */
[C---:B------:R-:W-:Y:S01]  /*a460*/  FMUL R37, R78.reuse, R44 ;  /* 0x0000002c4e257220 */ /* 0x040fe20000400000 */
[C---:B------:R-:W-:Y:S01]  /*a470*/  FMUL R24, R78.reuse, R31 ;  /* 0x0000001f4e187220 */ /* 0x040fe20000400000 */
[----:B------:R-:W-:Y:S01]  /*a480*/  F2FP.F16.E5M2.UNPACK_B R158, R158.H1 ;  /* 0x0000009eff9e723e */ /* 0x000fe200030004ff */
[--C-:B------:R-:W-:Y:S02]  /*a490*/  HADD2.F32 R108, -RZ, R155.reuse.H0_H0 ;  /* 0x2000009bff6c7230 */ /* 0x100fe40000004100 */
[----:B------:R-:W-:Y:S01]  /*a4a0*/  FMUL R27, R78, R34 ;  /* 0x000000224e1b7220 */ /* 0x000fe20000400000 */
[----:B------:R-:W-:Y:S02]  /*a4b0*/  HADD2.F32 R111, -RZ, R155.H1_H1 ;  /* 0x3000009bff6f7230 */ /* 0x000fe40000004100 */
[C---:B------:R-:W-:Y:S01]  /*a4c0*/  FFMA R24, R81.reuse, R107, R24 ;  /* 0x0000006b51187223 */ /* 0x040fe20000000018 */
[----:B------:R-:W-:Y:S01]  /*a4d0*/  F2FP.F16.E5M2.UNPACK_B R159, R159.H1 ;  /* 0x0000009fff9f723e */ /* 0x000fe200030004ff */
[C---:B------:R-:W-:Y:S01]  /*a4e0*/  FFMA R25, R81.reuse, R106, R25 ;  /* 0x0000006a51197223 */ /* 0x040fe20000000019 */
[C---:B------:R-:W-:Y:S01]  /*a4f0*/  FFMA R26, R81.reuse, R109, R26 ;  /* 0x0000006d511a7223 */ /* 0x040fe2000000001a */
[----:B------:R-:W-:Y:S01]  /*a500*/  F2FP.F16.E5M2.UNPACK_B R160, R160.H1 ;  /* 0x000000a0ffa0723e */ /* 0x000fe200030004ff */
[C---:B------:R-:W-:Y:S01]  /*a510*/  FFMA R27, R81.reuse, R108, R27 ;  /* 0x0000006c511b7223 */ /* 0x040fe2000000001b */
[----:B------:R-:W-:Y:S01]  /*a520*/  F2FP.SATFINITE.E5M2.F32.PACK_AB_MERGE_C R6, R24, R23, RZ ;  /* 0x000000171806723e */ /* 0x000fe200048060ff */
[C---:B------:R-:W-:Y:S01]  /*a530*/  FMUL R34, R78.reuse, R41 ;  /* 0x000000294e227220 */ /* 0x040fe20000400000 */
[C---:B------:R-:W-:Y:S01]  /*a540*/  FMUL R41, R78.reuse, R48 ;  /* 0x000000304e297220 */ /* 0x040fe20000400000 */
[----:B------:R-:W-:Y:S01]  /*a550*/  FMUL R28, R78, R35 ;  /* 0x000000234e1c7220 */ /* 0x000fe20000400000 */
[----:B------:R-:W-:Y:S01]  /*a560*/  F2FP.F16.E5M2.UNPACK_B R161, R161.H1 ;  /* 0x000000a1ffa1723e */ /* 0x000fe200030004ff */
[--C-:B------:R-:W-:Y:S01]  /*a570*/  HADD2.F32 R112, -RZ, R156.reuse.H0_H0 ;  /* 0x2000009cff707230 */ /* 0x100fe20000004100 */
[----:B------:R-:W-:Y:S01]  /*a580*/  F2FP.SATFINITE.E5M2.F32.PACK_AB_MERGE_C R6, R22, R21, R6 ;  /* 0x000000151606723e */ /* 0x000fe20004806006 */
[C---:B------:R-:W-:Y:S01]  /*a590*/  FFMA R28, R81.reuse, R111, R28 ;  /* 0x0000006f511c7223 */ /* 0x040fe2000000001c */
[C---:B------:R-:W-:Y:S01]  /*a5a0*/  FFMA R29, R81.reuse, R110, R29 ;  /* 0x0000006e511d7223 */ /* 0x040fe2000000001d */
[C---:B------:R-:W-:Y:S01]  /*a5b0*/  FFMA R30, R81.reuse, R113, R30 ;  /* 0x00000071511e7223 */ /* 0x040fe2000000001e */
[----:B------:R-:W-:Y:S02]  /*a5c0*/  HADD2.F32 R115, -RZ, R156.H1_H1 ;  /* 0x3000009cff737230 */ /* 0x000fe40000004100 */
[C---:B------:R-:W-:Y:S01]  /*a5d0*/  FMUL R31, R78.reuse, R38 ;  /* 0x000000264e1f7220 */ /* 0x040fe20000400000 */
[----:B------:R-:W-:Y:S01]  /*a5e0*/  F2FP.F16.E5M2.UNPACK_B R162, R162.H1 ;  /* 0x000000a2ffa2723e */ /* 0x000fe200030004ff */
[C---:B------:R-:W-:Y:S01]  /*a5f0*/  FMUL R38, R78.reuse, R45 ;  /* 0x0000002d4e267220 */ /* 0x040fe20000400000 */
[C---:B------:R-:W-:Y:S01]  /*a600*/  FMUL R45, R78.reuse, R52 ;  /* 0x000000344e2d7220 */ /* 0x040fe20000400000 */
[----:B------:R-:W-:Y:S01]  /*a610*/  F2FP.F16.E5M2.UNPACK_B R163, R163.H1 ;  /* 0x000000a3ffa3723e */ /* 0x000fe200030004ff */
[----:B------:R-:W-:Y:S01]  /*a620*/  FFMA R31, R81, R112, R31 ;  /* 0x00000070511f7223 */ /* 0x000fe2000000001f */
[----:B------:R-:W-:Y:S01]  /*a630*/  FMUL R52, R78, R59 ;  /* 0x0000003b4e347220 */ /* 0x000fe20000400000 */
[----:B------:R-:W-:Y:S01]  /*a640*/  IADD3 R76, PT, PT, R76, 0x1, RZ ;  /* 0x000000014c4c7810 */ /* 0x000fe20007ffe0ff */
[C---:B------:R-:W-:Y:S01]  /*a650*/  FMUL R59, R78.reuse, R66 ;  /* 0x000000424e3b7220 */ /* 0x040fe20000400000 */
[----:B------:R-:W-:Y:S01]  /*a660*/  F2FP.SATFINITE.E5M2.F32.PACK_AB_MERGE_C R66, R13, R12, R14 ;  /* 0x0000000c0d42723e */ /* 0x000fe2000480600e */
[C---:B------:R-:W-:Y:S01]  /*a670*/  FMUL R32, R78.reuse, R39 ;  /* 0x000000274e207220 */ /* 0x040fe20000400000 */
[--C-:B------:R-:W-:Y:S02]  /*a680*/  HADD2.F32 R116, -RZ, R157.reuse.H0_H0 ;  /* 0x2000009dff747230 */ /* 0x100fe40000004100 */
[C---:B------:R-:W-:Y:S01]  /*a690*/  FMUL R35, R78.reuse, R42 ;  /* 0x0000002a4e237220 */ /* 0x040fe20000400000 */
[----:B------:R-:W-:Y:S02]  /*a6a0*/  HADD2.F32 R119, -RZ, R157.H1_H1 ;  /* 0x3000009dff777230 */ /* 0x000fe40000004100 */
[C---:B------:R-:W-:Y:S01]  /*a6b0*/  FFMA R32, R81.reuse, R115, R32 ;  /* 0x0000007351207223 */ /* 0x040fe20000000020 */
[----:B------:R-:W-:Y:S01]  /*a6c0*/  FMUL R36, R78, R43 ;  /* 0x0000002b4e247220 */ /* 0x000fe20000400000 */
[C---:B------:R-:W-:Y:S01]  /*a6d0*/  FFMA R33, R81.reuse, R114, R33 ;  /* 0x0000007251217223 */ /* 0x040fe20000000021 */
[C---:B------:R-:W-:Y:S01]  /*a6e0*/  FFMA R34, R81.reuse, R117, R34 ;  /* 0x0000007551227223 */ /* 0x040fe20000000022 */
[--C-:B------:R-:W-:Y:S01]  /*a6f0*/  HADD2.F32 R120, -RZ, R158.reuse.H0_H0 ;  /* 0x2000009eff787230 */ /* 0x100fe20000004100 */
[----:B------:R-:W-:Y:S01]  /*a700*/  F2FP.SATFINITE.E5M2.F32.PACK_AB_MERGE_C R32, R32, R31, RZ ;  /* 0x0000001f2020723e */ /* 0x000fe200048060ff */
[C---:B------:R-:W-:Y:S01]  /*a710*/  FFMA R35, R81.reuse, R116, R35 ;  /* 0x0000007451237223 */ /* 0x040fe20000000023 */
[----:B------:R-:W-:Y:S02]  /*a720*/  HADD2.F32 R123, -RZ, R158.H1_H1 ;  /* 0x3000009eff7b7230 */ /* 0x000fe40000004100 */
[----:B------:R-:W-:Y:S01]  /*a730*/  FMUL R39, R78, R46 ;  /* 0x0000002e4e277220 */ /* 0x000fe20000400000 */
[----:B------:R-:W-:Y:S01]  /*a740*/  F2FP.SATFINITE.E5M2.F32.PACK_AB_MERGE_C R32, R30, R29, R32 ;  /* 0x0000001d1e20723e */ /* 0x000fe20004806020 */
[C---:B------:R-:W-:Y:S01]  /*a750*/  FFMA R36, R81.reuse, R119, R36 ;  /* 0x0000007751247223 */ /* 0x040fe20000000024 */
[C---:B------:R-:W-:Y:S01]  /*a760*/  FMUL R40, R78.reuse, R47 ;  /* 0x0000002f4e287220 */ /* 0x040fe20000400000 */
[C---:B------:R-:W-:Y:S01]  /*a770*/  FFMA R37, R81.reuse, R118, R37 ;  /* 0x0000007651257223 */ /* 0x040fe20000000025 */
[C---:B------:R-:W-:Y:S01]  /*a780*/  FFMA R38, R81.reuse, R121, R38 ;  /* 0x0000007951267223 */ /* 0x040fe20000000026 */
[C---:B------:R-:W-:Y:S01]  /*a790*/  FMUL R42, R78.reuse, R49 ;  /* 0x000000314e2a7220 */ /* 0x040fe20000400000 */
        /* <DEDUP_REMOVED lines=8> */
[C---:B------:R-:W-:Y:S01]  /*a820*/  FMUL R57, R78.reuse, R64 ;  /* 0x000000404e397220 */ /* 0x040fe20000400000 */
[----:B------:R-:W-:Y:S01]  /*a830*/  FFMA R42, R81, R125, R42 ;  /* 0x0000007d512a7223 */ /* 0x000fe2000000002a */
[C---:B------:R-:W-:Y:S01]  /*a840*/  FMUL R46, R78.reuse, R53 ;  /* 0x000000354e2e7220 */ /* 0x040fe20000400000 */
[--C-:B------:R-:W-:Y:S01]  /*a850*/  HADD2.F32 R128, -RZ, R160.reuse.H0_H0 ;  /* 0x200000a0ff807230 */ /* 0x100fe20000004100 */
[----:B------:R-:W-:Y:S01]  /*a860*/  F2FP.SATFINITE.E5M2.F32.PACK_AB_MERGE_C R64, R5, R4, R86 ;  /* 0x000000040540723e */ /* 0x000fe20004806056 */
[C---:B------:R-:W-:Y:S01]  /*a870*/  FMUL R51, R78.reuse, R58 ;  /* 0x0000003a4e337220 */ /* 0x040fe20000400000 */
[C---:B------:R-:W-:Y:S01]  /*a880*/  FMUL R53, R78.reuse, R60 ;  /* 0x0000003c4e357220 */ /* 0x040fe20000400000 */
[C---:B------:R-:W-:Y:S01]  /*a890*/  FFMA R43, R81.reuse, R124, R43 ;  /* 0x0000007c512b7223 */ /* 0x040fe2000000002b */
[----:B------:R-:W-:Y:S02]  /*a8a0*/  HADD2.F32 R131, -RZ, R160.H1_H1 ;  /* 0x300000a0ff837230 */ /* 0x000fe40000004100 */
[C---:B------:R-:W-:Y:S01]  /*a8b0*/  FMUL R47, R78.reuse, R54 ;  /* 0x000000364e2f7220 */ /* 0x040fe20000400000 */
[C---:B------:R-:W-:Y:S01]  /*a8c0*/  FMUL R58, R78.reuse, R65 ;  /* 0x000000414e3a7220 */ /* 0x040fe20000400000 */
[----:B------:R-:W-:Y:S01]  /*a8d0*/  FMUL R60, R78, R67 ;  /* 0x000000434e3c7220 */ /* 0x000fe20000400000 */
[----:B------:R-:W-:Y:S01]  /*a8e0*/  F2FP.SATFINITE.E5M2.F32.PACK_AB_MERGE_C R5, R20, R11, RZ ;  /* 0x0000000b1405723e */ /* 0x000fe200048060ff */
[----:B------:R-:W-:Y:S01]  /*a8f0*/  FFMA R44, R81, R127, R44 ;  /* 0x0000007f512c7223 */ /* 0x000fe2000000002c */
[C---:B------:R-:W-:Y:S01]  /*a900*/  FMUL R48, R78.reuse, R55 ;  /* 0x000000374e307220 */ /* 0x040fe20000400000 */
[----:B------:R-:W-:Y:S01]  /*a910*/  F2FP.SATFINITE.E5M2.F32.PACK_AB_MERGE_C R65, R9, R8, R138 ;  /* 0x000000080941723e */ /* 0x000fe2000480608a */
[----:B------:R-:W-:Y:S01]  /*a920*/  FFMA R45, R81, R126, R45 ;  /* 0x0000007e512d7223 */ /* 0x000fe2000000002d */
[----:B------:R-:W-:Y:S01]  /*a930*/  F2FP.SATFINITE.E5M2.F32.PACK_AB_MERGE_C R67, R17, R16, R18 ;  /* 0x000000101143723e */ /* 0x000fe20004806012 */
[----:B------:R-:W-:Y:S01]  /*a940*/  FMUL R49, R78, R56 ;  /* 0x000000384e317220 */ /* 0x000fe20000400000 */
[C---:B------:R-:W-:Y:S01]  /*a950*/  FFMA R46, R81.reuse, R129, R46 ;  /* 0x00000081512e7223 */ /* 0x040fe2000000002e */
[--C-:B------:R-:W-:Y:S02]  /*a960*/  HADD2.F32 R132, -RZ, R161.reuse.H0_H0 ;  /* 0x200000a1ff847230 */ /* 0x100fe40000004100 */
[C---:B------:R-:W-:Y:S01]  /*a970*/  FFMA R47, R81.reuse, R128, R47 ;  /* 0x00000080512f7223 */ /* 0x040fe2000000002f */
[----:B------:R1:W-:Y:S01]  /*a980*/  STS.128 [R172+UR49+0xa200], R64 ;  /* 0x00a20040ac007988 */ /* 0x0003e20008000c31 */
[----:B------:R-:W-:Y:S01]  /*a990*/  HADD2.F32 R135, -RZ, R161.H1_H1 ;  /* 0x300000a1ff877230 */ /* 0x000fe20000004100 */
[----:B------:R-:W-:Y:S01]  /*a9a0*/  F2FP.SATFINITE.E5M2.F32.PACK_AB_MERGE_C R5, R10, R7, R5 ;  /* 0x000000070a05723e */ /* 0x000fe20004806005 */
[C---:B------:R-:W-:Y:S01]  /*a9b0*/  FFMA R48, R81.reuse, R131, R48 ;  /* 0x0000008351307223 */ /* 0x040fe20000000030 */
[----:B------:R-:W-:Y:S01]  /*a9c0*/  F2FP.SATFINITE.E5M2.F32.PACK_AB_MERGE_C R7, R28, R27, RZ ;  /* 0x0000001b1c07723e */ /* 0x000fe200048060ff */
        /* <DEDUP_REMOVED lines=8> */
[----:B------:R-:W-:Y:S01]  /*aa50*/  FMUL R56, R78, R63 ;  /* 0x0000003f4e387220 */ /* 0x000fe20000400000 */
[----:B------:R-:W-:Y:S01]  /*aa60*/  F2FP.SATFINITE.E5M2.F32.PACK_AB_MERGE_C R4, R2, R0, R3 ;  /* 0x000000000204723e */ /* 0x000fe20004806003 */
[C---:B------:R-:W-:Y:S01]  /*aa70*/  FFMA R53, R81.reuse, R134, R53 ;  /* 0x0000008651357223 */ /* 0x040fe20000000035 */
[----:B------:R-:W-:Y:S01]  /*aa80*/  F2FP.SATFINITE.E5M2.F32.PACK_AB_MERGE_C R7, R26, R25, R7 ;  /* 0x000000191a07723e */ /* 0x000fe20004806007 */
[C---:B------:R-:W-:Y:S01]  /*aa90*/  FFMA R54, R81.reuse, R137, R54 ;  /* 0x0000008951367223 */ /* 0x040fe20000000036 */
[--C-:B------:R-:W-:Y:S02]  /*aaa0*/  HADD2.F32 R84, -RZ, R163.reuse.H0_H0 ;  /* 0x200000a3ff547230 */ /* 0x100fe40000004100 */
[C---:B------:R-:W-:Y:S01]  /*aab0*/  FFMA R55, R81.reuse, R136, R55 ;  /* 0x0000008851377223 */ /* 0x040fe20000000037 */
[----:B------:R-:W-:Y:S01]  /*aac0*/  HADD2.F32 R85, -RZ, R163.H1_H1 ;  /* 0x300000a3ff557230 */ /* 0x000fe20000004100 */
[----:B------:R1:W-:Y:S01]  /*aad0*/  STS.128 [R192+0xa010], R4 ;  /* 0x00a01004c0007388 */ /* 0x0003e20000000c00 */
[----:B------:R-:W-:Y:S01]  /*aae0*/  F2FP.SATFINITE.E5M2.F32.PACK_AB_MERGE_C R35, R36, R35, RZ ;  /* 0x000000232423723e */ /* 0x000fe200048060ff */
[C---:B------:R-:W-:Y:S01]  /*aaf0*/  FFMA R56, R81.reuse, R139, R56 ;  /* 0x0000008b51387223 */ /* 0x040fe20000000038 */
[----:B------:R-:W-:Y:S01]  /*ab00*/  F2FP.SATFINITE.E5M2.F32.PACK_AB_MERGE_C R39, R40, R39, RZ ;  /* 0x000000272827723e */ /* 0x000fe200048060ff */
[C---:B------:R-:W-:Y:S01]  /*ab10*/  FFMA R57, R81.reuse, R82, R57 ;  /* 0x0000005251397223 */ /* 0x040fe20000000039 */
[----:B------:R-:W-:Y:S01]  /*ab20*/  F2FP.SATFINITE.E5M2.F32.PACK_AB_MERGE_C R43, R44, R43, RZ ;  /* 0x0000002b2c2b723e */ /* 0x000fe200048060ff */
[C---:B------:R-:W-:Y:S01]  /*ab30*/  FFMA R58, R81.reuse, R83, R58 ;  /* 0x00000053513a7223 */ /* 0x040fe2000000003a */
[C---:B------:R-:W-:Y:S01]  /*ab40*/  FFMA R59, R81.reuse, R84, R59 ;  /* 0x00000054513b7223 */ /* 0x040fe2000000003b */
[----:B------:R-:W-:Y:S01]  /*ab50*/  F2FP.SATFINITE.E5M2.F32.PACK_AB_MERGE_C R33, R34, R33, R35 ;  /* 0x000000212221723e */ /* 0x000fe20004806023 */
        /* <DEDUP_REMOVED lines=11> */
[----:B------:R-:W-:Y:S05]  /*ac10*/  F2FP.SATFINITE.E5M2.F32.PACK_AB_MERGE_C R51, R58, R57, R59 ;  /* 0x000000393a33723e */ /* 0x000fea000480603b */
        /* <DEDUP_REMOVED lines=18> */
.L_x_123:
[----:B------:R-:W-:Y:S05]  /*ad40*/  BSYNC.RECONVERGENT B0 ;  /* 0x0000000000007941 */ /* 0x000fea0003800200 */
.L_x_122:
[----:B------:R-:W-:Y:S01]  /*ad50*/  BAR.SYNC.DEFER_BLOCKING 0x1, 0x80 ;  /* 0x0042000000007b1d */ /* 0x000fe20000010000 */
[----:B------:R-:W-:Y:S01]  /*ad60*/  ISETP.NE.AND P2, PT, R190, RZ, PT ;  /* 0x000000ffbe00720c */ /* 0x000fe20003f45270 */
[----:B------:R-:W-:Y:S01]  /*ad70*/  IMAD.IADD R20, R75, 0x1, R147 ;  /* 0x000000014b147824 */ /* 0x000fe200078e0293 */
[----:B------:R-:W-:Y:S01]  /*ad80*/  ISETP.NE.AND P0, PT, R191, 0x2, PT ;  /* 0x00000002bf00780c */ /* 0x000fe20003f05270 */
[----:B------:R-:W-:Y:S01]  /*ad90*/  IMAD.IADD R21, R77, 0x1, R170 ;  /* 0x000000014d157824 */ /* 0x000fe200078e02aa */
[----:B------:R-:W-:Y:S02]  /*ada0*/  ISETP.NE.AND P1, PT, R76, 0x2, PT ;  /* 0x000000024c00780c */ /* 0x000fe40003f25270 */
[----:B------:R-:W-:Y:S02]  /*adb0*/  SEL R3, RZ, 0x1, P0 ;  /* 0x00000001ff037807 */ /* 0x000fe40000000000 */
[----:B------:R-:W-:Y:S02]  /*adc0*/  SEL R0, RZ, 0x1, P1 ;  /* 0x00000001ff007807 */ /* 0x000fe40000800000 */
[----:B------:R-:W-:Y:S02]  /*add0*/  LOP3.LUT R182, R182, R3, RZ, 0x3c, !PT ;  /* 0x00000003b6b67212 */ /* 0x000fe400078e3cff */
[----:B------:R-:W-:Y:S02]  /*ade0*/  LOP3.LUT R183, R183, R0, RZ, 0x3c, !PT ;  /* 0x00000000b7b77212 */ /* 0x000fe400078e3cff */
[----:B------:R-:W-:Y:S02]  /*adf0*/  @P2 R2UR UR36, R179 ;  /* 0x00000000b32422ca */ /* 0x000fe400000e0000 */
[----:B------:R-:W-:Y:S02]  /*ae00*/  SEL R191, R191, RZ, P0 ;  /* 0x000000ffbfbf7207 */ /* 0x000fe40000000000 */
[----:B------:R-:W-:Y:S01]  /*ae10*/  SEL R76, R76, RZ, P1 ;  /* 0x000000ff4c4c7207 */ /* 0x000fe20000800000 */
[----:B------:R-:W-:Y:S10]  /*ae20*/  @P2 BRA `(.L_x_124) ;  /* 0xffffff9800d82947 */ /* 0x000ff4000383ffff */
[----:B------:R-:W-:Y:S05]  /*ae30*/  EXIT ;  /* 0x000000000000794d */ /* 0x000fea0003800000 */
.L_x_19:
[----:B--2---:R2:W1:Y:S02]  /*ae40*/  SYNCS.PHASECHK.TRANS64.TRYWAIT P0, [R3+URZ+0xd0], R2 ;  /* 0x0000d002030075a7 */ /* 0x00446400080011ff */
[----:B-1----:R-:W-:Y:S05]  /*ae50*/  @!P0 NANOSLEEP.SYNCS 0x989680 ;  /* 0x009896800000895d */ /* 0x002fea0003900000 */
[----:B------:R-:W1:Y:S02]  /*ae60*/  @!P0 SYNCS.PHASECHK.TRANS64 P0, [R3+URZ+0xd0], R2 ;  /* 0x0000d002030085a7 */ /* 0x000e6400080010ff */
[----:B-1----:R-:W-:Y:S05]  /*ae70*/  @!P0 BRA `(.L_x_19) ;  /* 0xfffffffc00f08947 */ /* 0x002fea000383ffff */
[----:B------:R-:W-:Y:S05]  /*ae80*/  BRA `(.L_x_125) ;  /* 0xffffff6400bc7947 */ /* 0x000fea000383ffff */
.L_x_22:
[----:B-1----:R-:W-:-:S07]  /*ae90*/  MOV R2, UR33 ;  /* 0x0000002100027c02 */ /* 0x002fce0008000f00 */
.L_x_126:
[----:B-1----:R1:W2:Y:S02]  /*aea0*/  SYNCS.PHASECHK.TRANS64.TRYWAIT P0, [R2+URZ+0x18], R5 ;  /* 0x00001805020075a7 */ /* 0x0022a400080011ff */
[----:B--2---:R-:W-:Y:S05]  /*aeb0*/  @!P0 NANOSLEEP.SYNCS 0x989680 ;  /* 0x009896800000895d */ /* 0x004fea0003900000 */
[----:B------:R-:W2:Y:S02]  /*aec0*/  @!P0 SYNCS.PHASECHK.TRANS64 P0, [R2+URZ+0x18], R5 ;  /* 0x00001805020085a7 */ /* 0x000ea400080010ff */
[----:B--2---:R-:W-:Y:S05]  /*aed0*/  @!P0 BRA `(.L_x_126) ;  /* 0xfffffffc00f08947 */ /* 0x004fea000383ffff */
[----:B------:R-:W-:Y:S05]  /*aee0*/  BRA `(.L_x_21) ;  /* 0xffffff68000c7947 */ /* 0x000fea000383ffff */
.L_x_28:
[----:B-1----:R-:W-:-:S07]  /*aef0*/  MOV R2, UR17 ;  /* 0x0000001100027c02 */ /* 0x002fce0008000f00 */
.L_x_127:
[----:B-1----:R1:W2:Y:S02]  /*af00*/  SYNCS.PHASECHK.TRANS64.TRYWAIT P0, [R2+URZ+0x18], R5 ;  /* 0x00001805020075a7 */ /* 0x0022a400080011ff */
[----:B--2---:R-:W-:Y:S05]  /*af10*/  @!P0 NANOSLEEP.SYNCS 0x989680 ;  /* 0x009896800000895d */ /* 0x004fea0003900000 */
[----:B------:R-:W2:Y:S02]  /*af20*/  @!P0 SYNCS.PHASECHK.TRANS64 P0, [R2+URZ+0x18], R5 ;  /* 0x00001805020085a7 */ /* 0x000ea400080010ff */
[----:B--2---:R-:W-:Y:S05]  /*af30*/  @!P0 BRA `(.L_x_127) ;  /* 0xfffffffc00f08947 */ /* 0x004fea000383ffff */
[----:B------:R-:W-:Y:S05]  /*af40*/  BRA `(.L_x_27) ;  /* 0xffffff6800b47947 */ /* 0x000fea000383ffff */
.L_x_32:
[----:B-1----:R1:W2:Y:S02]  /*af50*/  SYNCS.PHASECHK.TRANS64.TRYWAIT P0, [R2+URZ+0x80], R3 ;  /* 0x00008003020075a7 */ /* 0x0022a400080011ff */
[----:B--2---:R-:W-:Y:S05]  /*af60*/  @!P0 NANOSLEEP.SYNCS 0x989680 ;  /* 0x009896800000895d */ /* 0x004fea0003900000 */
[----:B------:R-:W2:Y:S02]  /*af70*/  @!P0 SYNCS.PHASECHK.TRANS64 P0, [R2+URZ+0x80], R3 ;  /* 0x00008003020085a7 */ /* 0x000ea400080010ff */
[----:B--2---:R-:W-:Y:S05]  /*af80*/  @!P0 BRA `(.L_x_32) ;  /* 0xfffffffc00f08947 */ /* 0x004fea000383ffff */
[----:B------:R-:W-:Y:S05]  /*af90*/  BRA `(.L_x_128) ;  /* 0xffffff6c00447947 */ /* 0x000fea000383ffff */
.L_x_36:
[----:B----4-:R-:W-:-:S07]  /*afa0*/  MOV R0, UR5 ;  /* 0x0000000500007c02 */ /* 0x010fce0008000f00 */
.L_x_129:
[----:B-1----:R1:W2:Y:S02]  /*afb0*/  SYNCS.PHASECHK.TRANS64.TRYWAIT P0, [R0+URZ], R3 ;  /* 0x00000003000075a7 */ /* 0x0022a400080011ff */
[----:B--2---:R-:W-:Y:S05]  /*afc0*/  @!P0 NANOSLEEP.SYNCS 0x989680 ;  /* 0x009896800000895d */ /* 0x004fea0003900000 */
[----:B------:R-:W2:Y:S02]  /*afd0*/  @!P0 SYNCS.PHASECHK.TRANS64 P0, [R0+URZ], R3 ;  /* 0x00000003000085a7 */ /* 0x000ea400080010ff */
[----:B--2---:R-:W-:Y:S05]  /*afe0*/  @!P0 BRA `(.L_x_129) ;  /* 0xfffffffc00f08947 */ /* 0x004fea000383ffff */
[----:B------:R-:W-:Y:S05]  /*aff0*/  BRA `(.L_x_130) ;  /* 0xffffff7000b47947 */ /* 0x000fea000383ffff */
.L_x_37:
[----:B----4-:R-:W-:-:S07]  /*b000*/  MOV R0, UR5 ;  /* 0x0000000500007c02 */ /* 0x010fce0008000f00 */
.L_x_131:
[----:B-1----:R1:W2:Y:S02]  /*b010*/  SYNCS.PHASECHK.TRANS64.TRYWAIT P0, [R0+URZ], R3 ;  /* 0x00000003000075a7 */ /* 0x0022a400080011ff */
[----:B--2---:R-:W-:Y:S05]  /*b020*/  @!P0 NANOSLEEP.SYNCS 0x989680 ;  /* 0x009896800000895d */ /* 0x004fea0003900000 */
[----:B------:R-:W2:Y:S02]  /*b030*/  @!P0 SYNCS.PHASECHK.TRANS64 P0, [R0+URZ], R3 ;  /* 0x00000003000085a7 */ /* 0x000ea400080010ff */
[----:B--2---:R-:W-:Y:S05]  /*b040*/  @!P0 BRA `(.L_x_131) ;  /* 0xfffffffc00f08947 */ /* 0x004fea000383ffff */
[----:B------:R-:W-:Y:S05]  /*b050*/  BRA `(.L_x_132) ;  /* 0xffffff7000c07947 */ /* 0x000fea000383ffff */
.L_x_40:
[----:B-1----:R1:W2:Y:S02]  /*b060*/  SYNCS.PHASECHK.TRANS64.TRYWAIT P0, [R0+URZ+0xc0], R5 ;  /* 0x0000c005000075a7 */ /* 0x0022a400080011ff */
[----:B--2---:R-:W-:Y:S05]  /*b070*/  @!P0 NANOSLEEP.SYNCS 0x989680 ;  /* 0x009896800000895d */ /* 0x004fea0003900000 */
[----:B------:R-:W2:Y:S02]  /*b080*/  @!P0 SYNCS.PHASECHK.TRANS64 P0, [R0+URZ+0xc0], R5 ;  /* 0x0000c005000085a7 */ /* 0x000ea400080010ff */
[----:B--2---:R-:W-:Y:S05]  /*b090*/  @!P0 BRA `(.L_x_40) ;  /* 0xfffffffc00f08947 */ /* 0x004fea000383ffff */
[----:B------:R-:W-:Y:S05]  /*b0a0*/  BRA `(.L_x_133) ;  /* 0xffffff74001c7947 */ /* 0x000fea000383ffff */
.L_x_41:
[----:B------:R-:W-:-:S07]  /*b0b0*/  MOV R0, UR5 ;  /* 0x0000000500007c02 */ /* 0x000fce0008000f00 */
.L_x_134:
[----:B-1----:R1:W2:Y:S02]  /*b0c0*/  SYNCS.PHASECHK.TRANS64.TRYWAIT P0, [R0+URZ+0x90], R5 ;  /* 0x00009005000075a7 */ /* 0x0022a400080011ff */
[----:B--2---:R-:W-:Y:S05]  /*b0d0*/  @!P0 NANOSLEEP.SYNCS 0x989680 ;  /* 0x009896800000895d */ /* 0x004fea0003900000 */
[----:B------:R-:W2:Y:S02]  /*b0e0*/  @!P0 SYNCS.PHASECHK.TRANS64 P0, [R0+URZ+0x90], R5 ;  /* 0x00009005000085a7 */ /* 0x000ea400080010ff */
[----:B--2---:R-:W-:Y:S05]  /*b0f0*/  @!P0 BRA `(.L_x_134) ;  /* 0xfffffffc00f08947 */ /* 0x004fea000383ffff */
[----:B------:R-:W-:Y:S05]  /*b100*/  BRA `(.L_x_135) ;  /* 0xffffff74002c7947 */ /* 0x000fea000383ffff */
.L_x_42:
[----:B-1----:R1:W2:Y:S02]  /*b110*/  SYNCS.PHASECHK.TRANS64.TRYWAIT P1, [R0+URZ+0x80], R5 ;  /* 0x00008005000075a7 */ /* 0x0022a400080211ff */
[----:B--2---:R-:W-:Y:S05]  /*b120*/  @!P1 NANOSLEEP.SYNCS 0x989680 ;  /* 0x009896800000995d */ /* 0x004fea0003900000 */
[----:B------:R-:W2:Y:S02]  /*b130*/  @!P1 SYNCS.PHASECHK.TRANS64 P1, [R0+URZ+0x80], R5 ;  /* 0x00008005000095a7 */ /* 0x000ea400080210ff */
[----:B--2---:R-:W-:Y:S05]  /*b140*/  @!P1 BRA `(.L_x_42) ;  /* 0xfffffffc00f09947 */ /* 0x004fea000383ffff */
[----:B------:R-:W-:Y:S05]  /*b150*/  BRA `(.L_x_136) ;  /* 0xffffff74005c7947 */ /* 0x000fea000383ffff */
.L_x_45:
[----:B------:R-:W-:-:S07]  /*b160*/  MOV R0, UR5 ;  /* 0x0000000500007c02 */ /* 0x000fce0008000f00 */
.L_x_137:
[----:B-1----:R1:W2:Y:S02]  /*b170*/  SYNCS.PHASECHK.TRANS64.TRYWAIT P0, [R0+URZ+0x90], R3 ;  /* 0x00009003000075a7 */ /* 0x0022a400080011ff */
[----:B--2---:R-:W-:Y:S05]  /*b180*/  @!P0 NANOSLEEP.SYNCS 0x989680 ;  /* 0x009896800000895d */ /* 0x004fea0003900000 */
[----:B------:R-:W2:Y:S02]  /*b190*/  @!P0 SYNCS.PHASECHK.TRANS64 P0, [R0+URZ+0x90], R3 ;  /* 0x00009003000085a7 */ /* 0x000ea400080010ff */
[----:B--2---:R-:W-:Y:S05]  /*b1a0*/  @!P0 BRA `(.L_x_137) ;  /* 0xfffffffc00f08947 */ /* 0x004fea000383ffff */
[----:B------:R-:W-:Y:S05]  /*b1b0*/  BRA `(.L_x_44) ;  /* 0xffffff7400b07947 */ /* 0x000fea000383ffff */
.L_x_52:
[----:B-1----:R1:W2:Y:S02]  /*b1c0*/  SYNCS.PHASECHK.TRANS64.TRYWAIT P1, [R0+URZ+0x80], R5 ;  /* 0x00008005000075a7 */ /* 0x0022a400080211ff */
[----:B--2---:R-:W-:Y:S05]  /*b1d0*/  @!P1 NANOSLEEP.SYNCS 0x989680 ;  /* 0x009896800000995d */ /* 0x004fea0003900000 */
[----:B------:R-:W2:Y:S02]  /*b1e0*/  @!P1 SYNCS.PHASECHK.TRANS64 P1, [R0+URZ+0x80], R5 ;  /* 0x00008005000095a7 */ /* 0x000ea400080210ff */
[----:B--2---:R-:W-:Y:S05]  /*b1f0*/  @!P1 BRA `(.L_x_52) ;  /* 0xfffffffc00f09947 */ /* 0x004fea000383ffff */
[----:B------:R-:W-:Y:S05]  /*b200*/  BRA `(.L_x_138) ;  /* 0xffffff7c00107947 */ /* 0x000fea000383ffff */
.L_x_53:
[----:B------:R-:W-:-:S07]  /*b210*/  MOV R3, UR8 ;  /* 0x0000000800037c02 */ /* 0x000fce0008000f00 */
.L_x_139:
[----:B-1----:R1:W2:Y:S02]  /*b220*/  SYNCS.PHASECHK.TRANS64.TRYWAIT P0, [R3+URZ+0xb0], R0 ;  /* 0x0000b000030075a7 */ /* 0x0022a400080011ff */
[----:B--2---:R-:W-:Y:S05]  /*b230*/  @!P0 NANOSLEEP.SYNCS 0x989680 ;  /* 0x009896800000895d */ /* 0x004fea0003900000 */
[----:B------:R-:W2:Y:S02]  /*b240*/  @!P0 SYNCS.PHASECHK.TRANS64 P0, [R3+URZ+0xb0], R0 ;  /* 0x0000b000030085a7 */ /* 0x000ea400080010ff */
[----:B--2---:R-:W-:Y:S05]  /*b250*/  @!P0 BRA `(.L_x_139) ;  /* 0xfffffffc00f08947 */ /* 0x004fea000383ffff */
[----:B------:R-:W-:Y:S05]  /*b260*/  BRA `(.L_x_140) ;  /* 0xffffff7c00487947 */ /* 0x000fea000383ffff */
.L_x_56:
[----:B------:R-:W-:Y:S07]  /*b270*/  MOV R0, UR7 ;  /* 0x0000000700007c02 */ /* 0x000fee0008000f00 */
.L_x_141:
[----:B-1----:R1:W2:Y:S02]  /*b280*/  SYNCS.PHASECHK.TRANS64.TRYWAIT P0, [R0+URZ], R3 ;  /* 0x00000003000075a7 */ /* 0x0022a400080011ff */
[----:B--2---:R-:W-:Y:S05]  /*b290*/  @!P0 NANOSLEEP.SYNCS 0x989680 ;  /* 0x009896800000895d */ /* 0x004fea0003900000 */
[----:B------:R-:W2:Y:S02]  /*b2a0*/  @!P0 SYNCS.PHASECHK.TRANS64 P0, [R0+URZ], R3 ;  /* 0x00000003000085a7 */ /* 0x000ea400080010ff */
[----:B--2---:R-:W-:Y:S05]  /*b2b0*/  @!P0 BRA `(.L_x_141) ;  /* 0xfffffffc00f08947 */ /* 0x004fea000383ffff */
[----:B------:R-:W-:Y:S05]  /*b2c0*/  BRA `(.L_x_55) ;  /* 0xffffff7c00647947 */ /* 0x000fea000383ffff */
.L_x_59:
[----:B------:R-:W-:-:S07]  /*b2d0*/  MOV R0, UR5 ;  /* 0x0000000500007c02 */ /* 0x000fce0008000f00 */
.L_x_142:
[----:B--2---:R2:W3:Y:S02]  /*b2e0*/  SYNCS.PHASECHK.TRANS64.TRYWAIT P0, [R0+URZ], R3 ;  /* 0x00000003000075a7 */ /* 0x0044e400080011ff */
[----:B---3--:R-:W-:Y:S05]  /*b2f0*/  @!P0 NANOSLEEP.SYNCS 0x989680 ;  /* 0x009896800000895d */ /* 0x008fea0003900000 */
[----:B------:R-:W3:Y:S02]  /*b300*/  @!P0 SYNCS.PHASECHK.TRANS64 P0, [R0+URZ], R3 ;  /* 0x00000003000085a7 */ /* 0x000ee400080010ff */
[----:B---3--:R-:W-:Y:S05]  /*b310*/  @!P0 BRA `(.L_x_142) ;  /* 0xfffffffc00f08947 */ /* 0x008fea000383ffff */
[----:B------:R-:W-:Y:S05]  /*b320*/  BRA `(.L_x_143) ;  /* 0xffffff8000187947 */ /* 0x000fea000383ffff */
.L_x_60:
[----:B------:R-:W-:-:S07]  /*b330*/  MOV R0, UR7 ;  /* 0x0000000700007c02 */ /* 0x000fce0008000f00 */
.L_x_144:
[----:B--2---:R2:W3:Y:S02]  /*b340*/  SYNCS.PHASECHK.TRANS64.TRYWAIT P0, [R0+URZ], R3 ;  /* 0x00000003000075a7 */ /* 0x0044e400080011ff */
[----:B---3--:R-:W-:Y:S05]  /*b350*/  @!P0 NANOSLEEP.SYNCS 0x989680 ;  /* 0x009896800000895d */ /* 0x008fea0003900000 */
[----:B------:R-:W3:Y:S02]  /*b360*/  @!P0 SYNCS.PHASECHK.TRANS64 P0, [R0+URZ], R3 ;  /* 0x00000003000085a7 */ /* 0x000ee400080010ff */
[----:B---3--:R-:W-:Y:S05]  /*b370*/  @!P0 BRA `(.L_x_144) ;  /* 0xfffffffc00f08947 */ /* 0x008fea000383ffff */
[----:B------:R-:W-:Y:S05]  /*b380*/  BRA `(.L_x_145) ;  /* 0xffffff8000247947 */ /* 0x000fea000383ffff */
.L_x_65:
[----:B--2---:R2:W3:Y:S02]  /*b390*/  SYNCS.PHASECHK.TRANS64.TRYWAIT P0, [R0+URZ+0x80], R3 ;  /* 0x00008003000075a7 */ /* 0x0044e400080011ff */
[----:B---3--:R-:W-:Y:S05]  /*b3a0*/  @!P0 NANOSLEEP.SYNCS 0x989680 ;  /* 0x009896800000895d */ /* 0x008fea0003900000 */
[----:B------:R-:W3:Y:S02]  /*b3b0*/  @!P0 SYNCS.PHASECHK.TRANS64 P0, [R0+URZ+0x80], R3 ;  /* 0x00008003000085a7 */ /* 0x000ee400080010ff */
[----:B---3--:R-:W-:Y:S05]  /*b3c0*/  @!P0 BRA `(.L_x_65) ;  /* 0xfffffffc00f08947 */ /* 0x008fea000383ffff */
[----:B------:R-:W-:Y:S05]  /*b3d0*/  BRA `(.L_x_146) ;  /* 0xffffff8400307947 */ /* 0x000fea000383ffff */
.L_x_68:
[----:B------:R-:W-:Y:S07]  /*b3e0*/  MOV R0, UR7 ;  /* 0x0000000700007c02 */ /* 0x000fee0008000f00 */
.L_x_147:
[----:B--2---:R2:W3:Y:S02]  /*b3f0*/  SYNCS.PHASECHK.TRANS64.TRYWAIT P0, [R0+URZ+0x78], R3 ;  /* 0x00007803000075a7 */ /* 0x0044e400080011ff */
[----:B---3--:R-:W-:Y:S05]  /*b400*/  @!P0 NANOSLEEP.SYNCS 0x989680 ;  /* 0x009896800000895d */ /* 0x008fea0003900000 */
[----:B------:R-:W3:Y:S02]  /*b410*/  @!P0 SYNCS.PHASECHK.TRANS64 P0, [R0+URZ+0x78], R3 ;  /* 0x00007803000085a7 */ /* 0x000ee400080010ff */
[----:B---3--:R-:W-:Y:S05]  /*b420*/  @!P0 BRA `(.L_x_147) ;  /* 0xfffffffc00f08947 */ /* 0x008fea000383ffff */
[----:B------:R-:W-:Y:S05]  /*b430*/  BRA `(.L_x_67) ;  /* 0xffffff8800107947 */ /* 0x000fea000383ffff */
.L_x_71:
[----:B------:R-:W-:Y:S07]  /*b440*/  MOV R3, UR7 ;  /* 0x0000000700037c02 */ /* 0x000fee0008000f00 */
.L_x_148:
[----:B-1----:R1:W2:Y:S02]  /*b450*/  SYNCS.PHASECHK.TRANS64.TRYWAIT P0, [R3+URZ+0x50], R12 ;  /* 0x0000500c030075a7 */ /* 0x0022a400080011ff */
[----:B--2---:R-:W-:Y:S05]  /*b460*/  @!P0 NANOSLEEP.SYNCS 0x989680 ;  /* 0x009896800000895d */ /* 0x004fea0003900000 */
[----:B------:R-:W2:Y:S02]  /*b470*/  @!P0 SYNCS.PHASECHK.TRANS64 P0, [R3+URZ+0x50], R12 ;  /* 0x0000500c030085a7 */ /* 0x000ea400080010ff */
[----:B--2---:R-:W-:Y:S05]  /*b480*/  @!P0 BRA `(.L_x_148) ;  /* 0xfffffffc00f08947 */ /* 0x004fea000383ffff */
[----:B------:R-:W-:Y:S05]  /*b490*/  BRA `(.L_x_149) ;  /* 0xffffff8800887947 */ /* 0x000fea000383ffff */
.L_x_72:
[----:B-1----:R-:W-:Y:S07]  /*b4a0*/  MOV R3, UR7 ;  /* 0x0000000700037c02 */ /* 0x002fee0008000f00 */
.L_x_150:
[----:B-1----:R1:W2:Y:S02]  /*b4b0*/  SYNCS.PHASECHK.TRANS64.TRYWAIT P0, [R3+URZ+0x58], R12 ;  /* 0x0000580c030075a7 */ /* 0x0022a400080011ff */
[----:B--2---:R-:W-:Y:S05]  /*b4c0*/  @!P0 NANOSLEEP.SYNCS 0x989680 ;  /* 0x009896800000895d */ /* 0x004fea0003900000 */
[----:B------:R-:W2:Y:S02]  /*b4d0*/  @!P0 SYNCS.PHASECHK.TRANS64 P0, [R3+URZ+0x58], R12 ;  /* 0x0000580c030085a7 */ /* 0x000ea400080010ff */
[----:B--2---:R-:W-:Y:S05]  /*b4e0*/  @!P0 BRA `(.L_x_150) ;  /* 0xfffffffc00f08947 */ /* 0x004fea000383ffff */
[----:B------:R-:W-:Y:S05]  /*b4f0*/  BRA `(.L_x_151) ;  /* 0xffffff8800c47947 */ /* 0x000fea000383ffff */
.L_x_73:
[----:B-1----:R-:W-:Y:S07]  /*b500*/  MOV R3, UR7 ;  /* 0x0000000700037c02 */ /* 0x002fee0008000f00 */
.L_x_152:
[----:B-1----:R1:W2:Y:S02]  /*b510*/  SYNCS.PHASECHK.TRANS64.TRYWAIT P0, [R3+URZ+0x60], R12 ;  /* 0x0000600c030075a7 */ /* 0x0022a400080011ff */
[----:B--2---:R-:W-:Y:S05]  /*b520*/  @!P0 NANOSLEEP.SYNCS 0x989680 ;  /* 0x009896800000895d */ /* 0x004fea0003900000 */
[----:B------:R-:W2:Y:S02]  /*b530*/  @!P0 SYNCS.PHASECHK.TRANS64 P0, [R3+URZ+0x60], R12 ;  /* 0x0000600c030085a7 */ /* 0x000ea400080010ff */
[----:B--2---:R-:W-:Y:S05]  /*b540*/  @!P0 BRA `(.L_x_152) ;  /* 0xfffffffc00f08947 */ /* 0x004fea000383ffff */
[----:B------:R-:W-:Y:S05]  /*b550*/  BRA `(.L_x_153) ;  /* 0xffffff8c000c7947 */ /* 0x000fea000383ffff */
.L_x_74:
[----:B------:R-:W-:Y:S07]  /*b560*/  MOV R3, UR7 ;  /* 0x0000000700037c02 */ /* 0x000fee0008000f00 */
.L_x_154:
[----:B-1----:R1:W2:Y:S02]  /*b570*/  SYNCS.PHASECHK.TRANS64.TRYWAIT P0, [R3+URZ+0x68], R12 ;  /* 0x0000680c030075a7 */ /* 0x0022a400080011ff */
[----:B--2---:R-:W-:Y:S05]  /*b580*/  @!P0 NANOSLEEP.SYNCS 0x989680 ;  /* 0x009896800000895d */ /* 0x004fea0003900000 */
[----:B------:R-:W2:Y:S02]  /*b590*/  @!P0 SYNCS.PHASECHK.TRANS64 P0, [R3+URZ+0x68], R12 ;  /* 0x0000680c030085a7 */ /* 0x000ea400080010ff */
[----:B--2---:R-:W-:Y:S05]  /*b5a0*/  @!P0 BRA `(.L_x_154) ;  /* 0xfffffffc00f08947 */ /* 0x004fea000383ffff */
[----:B------:R-:W-:Y:S05]  /*b5b0*/  BRA `(.L_x_155) ;  /* 0xffffff8c00947947 */ /* 0x000fea000383ffff */
.L_x_76:
[----:B------:R-:W-:-:S07]  /*b5c0*/  MOV R0, UR7 ;  /* 0x0000000700007c02 */ /* 0x000fce0008000f00 */
.L_x_156:
[----:B-1----:R1:W3:Y:S02]  /*b5d0*/  SYNCS.PHASECHK.TRANS64.TRYWAIT P0, [R0+URZ+0x50], R3 ;  /* 0x00005003000075a7 */ /* 0x0022e400080011ff */
[----:B---3--:R-:W-:Y:S05]  /*b5e0*/  @!P0 NANOSLEEP.SYNCS 0x989680 ;  /* 0x009896800000895d */ /* 0x008fea0003900000 */
[----:B------:R-:W3:Y:S02]  /*b5f0*/  @!P0 SYNCS.PHASECHK.TRANS64 P0, [R0+URZ+0x50], R3 ;  /* 0x00005003000085a7 */ /* 0x000ee400080010ff */
[----:B---3--:R-:W-:Y:S05]  /*b600*/  @!P0 BRA `(.L_x_156) ;  /* 0xfffffffc00f08947 */ /* 0x008fea000383ffff */
[----:B------:R-:W-:Y:S05]  /*b610*/  BRA `(.L_x_157) ;  /* 0xffffff9000047947 */ /* 0x000fea000383ffff */
.L_x_77:
[----:B-1----:R-:W-:-:S07]  /*b620*/  MOV R0, UR7 ;  /* 0x0000000700007c02 */ /* 0x002fce0008000f00 */
.L_x_158:
[----:B-1----:R1:W3:Y:S02]  /*b630*/  SYNCS.PHASECHK.TRANS64.TRYWAIT P0, [R0+URZ+0x58], R3 ;  /* 0x00005803000075a7 */ /* 0x0022e400080011ff */
[----:B---3--:R-:W-:Y:S05]  /*b640*/  @!P0 NANOSLEEP.SYNCS 0x989680 ;  /* 0x009896800000895d */ /* 0x008fea0003900000 */
[----:B------:R-:W3:Y:S02]  /*b650*/  @!P0 SYNCS.PHASECHK.TRANS64 P0, [R0+URZ+0x58], R3 ;  /* 0x00005803000085a7 */ /* 0x000ee400080010ff */
[----:B---3--:R-:W-:Y:S05]  /*b660*/  @!P0 BRA `(.L_x_158) ;  /* 0xfffffffc00f08947 */ /* 0x008fea000383ffff */
[----:B------:R-:W-:Y:S05]  /*b670*/  BRA `(.L_x_159) ;  /* 0xffffff8c00f47947 */ /* 0x000fea000383ffff */
.L_x_78:
[----:B-1----:R-:W-:-:S07]  /*b680*/  MOV R0, UR7 ;  /* 0x0000000700007c02 */ /* 0x002fce0008000f00 */
.L_x_160:
[----:B-1----:R1:W3:Y:S02]  /*b690*/  SYNCS.PHASECHK.TRANS64.TRYWAIT P0, [R0+URZ+0x60], R3 ;  /* 0x00006003000075a7 */ /* 0x0022e400080011ff */
[----:B---3--:R-:W-:Y:S05]  /*b6a0*/  @!P0 NANOSLEEP.SYNCS 0x989680 ;  /* 0x009896800000895d */ /* 0x008fea0003900000 */
[----:B------:R-:W3:Y:S02]  /*b6b0*/  @!P0 SYNCS.PHASECHK.TRANS64 P0, [R0+URZ+0x60], R3 ;  /* 0x00006003000085a7 */ /* 0x000ee400080010ff */
[----:B---3--:R-:W-:Y:S05]  /*b6c0*/  @!P0 BRA `(.L_x_160) ;  /* 0xfffffffc00f08947 */ /* 0x008fea000383ffff */
[----:B------:R-:W-:Y:S05]  /*b6d0*/  BRA `(.L_x_161) ;  /* 0xffffff8c00e47947 */ /* 0x000fea000383ffff */
.L_x_80:
[----:B--2---:R2:W4:Y:S02]  /*b6e0*/  SYNCS.PHASECHK.TRANS64.TRYWAIT P0, [R0+URZ+0x80], R3 ;  /* 0x00008003000075a7 */ /* 0x00452400080011ff */
[----:B----4-:R-:W-:Y:S05]  /*b6f0*/  @!P0 NANOSLEEP.SYNCS 0x989680 ;  /* 0x009896800000895d */ /* 0x010fea0003900000 */
[----:B------:R-:W4:Y:S02]  /*b700*/  @!P0 SYNCS.PHASECHK.TRANS64 P0, [R0+URZ+0x80], R3 ;  /* 0x00008003000085a7 */ /* 0x000f2400080010ff */
[----:B----4-:R-:W-:Y:S05]  /*b710*/  @!P0 BRA `(.L_x_80) ;  /* 0xfffffffc00f08947 */ /* 0x010fea000383ffff */
[----:B------:R-:W-:Y:S05]  /*b720*/  BRA `(.L_x_162) ;  /* 0xffffff9000ac7947 */ /* 0x000fea000383ffff */
.L_x_91:
[----:B-1----:R1:W3:Y:S02]  /*b730*/  SYNCS.PHASECHK.TRANS64.TRYWAIT P1, [R3+URZ+0x30], R0 ;  /* 0x00003000030075a7 */ /* 0x0022e400080211ff */
[----:B---3--:R-:W-:Y:S05]  /*b740*/  @!P1 NANOSLEEP.SYNCS 0x989680 ;  /* 0x009896800000995d */ /* 0x008fea0003900000 */
[----:B------:R-:W3:Y:S02]  /*b750*/  @!P1 SYNCS.PHASECHK.TRANS64 P1, [R3+URZ+0x30], R0 ;  /* 0x00003000030095a7 */ /* 0x000ee400080210ff */
[----:B---3--:R-:W-:Y:S05]  /*b760*/  @!P1 BRA `(.L_x_91) ;  /* 0xfffffffc00f09947 */ /* 0x008fea000383ffff */
[----:B------:R-:W-:Y:S05]  /*b770*/  BRA `(.L_x_90) ;  /* 0xffffff9c00d07947 */ /* 0x000fea000383ffff */
.L_x_93:
[----:B-1----:R1:W4:Y:S02]  /*b780*/  SYNCS.PHASECHK.TRANS64.TRYWAIT P0, [R193+URZ+0xa0], R2 ;  /* 0x0000a002c10075a7 */ /* 0x00232400080011ff */
[----:B----4-:R-:W-:Y:S05]  /*b790*/  @!P0 NANOSLEEP.SYNCS 0x989680 ;  /* 0x009896800000895d */ /* 0x010fea0003900000 */
[----:B------:R-:W4:Y:S02]  /*b7a0*/  @!P0 SYNCS.PHASECHK.TRANS64 P0, [R193+URZ+0xa0], R2 ;  /* 0x0000a002c10085a7 */ /* 0x000f2400080010ff */
[----:B----4-:R-:W-:Y:S05]  /*b7b0*/  @!P0 BRA `(.L_x_93) ;  /* 0xfffffffc00f08947 */ /* 0x010fea000383ffff */
[----:B------:R-:W-:Y:S05]  /*b7c0*/  BRA `(.L_x_92) ;  /* 0xffffffa0002c7947 */ /* 0x000fea000383ffff */
.L_x_102:
[----:B--2---:R2:W3:Y:S02]  /*b7d0*/  SYNCS.PHASECHK.TRANS64.TRYWAIT P0, [R204+URZ+0x30], R3 ;  /* 0x00003003cc0075a7 */ /* 0x0044e400080011ff */
[----:B---3--:R-:W-:Y:S05]  /*b7e0*/  @!P0 NANOSLEEP.SYNCS 0x989680 ;  /* 0x009896800000895d */ /* 0x008fea0003900000 */
[----:B------:R-:W3:Y:S02]  /*b7f0*/  @!P0 SYNCS.PHASECHK.TRANS64 P0, [R204+URZ+0x30], R3 ;  /* 0x00003003cc0085a7 */ /* 0x000ee400080010ff */
[----:B---3--:R-:W-:Y:S05]  /*b800*/  @!P0 BRA `(.L_x_102) ;  /* 0xfffffffc00f08947 */ /* 0x008fea000383ffff */
[----:B------:R-:W-:Y:S05]  /*b810*/  BRA `(.L_x_101) ;  /* 0xffffffb400387947 */ /* 0x000fea000383ffff */
.L_x_111:
[----:B--2---:R2:W3:Y:S02]  /*b820*/  SYNCS.PHASECHK.TRANS64.TRYWAIT P0, [R0+URZ+0x30], R5 ;  /* 0x00003005000075a7 */ /* 0x0044e400080011ff */
[----:B---3--:R-:W-:Y:S05]  /*b830*/  @!P0 NANOSLEEP.SYNCS 0x989680 ;  /* 0x009896800000895d */ /* 0x008fea0003900000 */
[----:B------:R-:W3:Y:S02]  /*b840*/  @!P0 SYNCS.PHASECHK.TRANS64 P0, [R0+URZ+0x30], R5 ;  /* 0x00003005000085a7 */ /* 0x000ee400080010ff */
[----:B---3--:R-:W-:Y:S05]  /*b850*/  @!P0 BRA `(.L_x_111) ;  /* 0xfffffffc00f08947 */ /* 0x008fea000383ffff */
[----:B------:R-:W-:Y:S05]  /*b860*/  BRA `(.L_x_110) ;  /* 0xffffffc800907947 */ /* 0x000fea000383ffff */
.L_x_120:
[----:B--2---:R2:W3:Y:S02]  /*b870*/  SYNCS.PHASECHK.TRANS64.TRYWAIT P0, [R0+URZ+0x30], R3 ;  /* 0x00003003000075a7 */ /* 0x0044e400080011ff */
[----:B---3--:R-:W-:Y:S05]  /*b880*/  @!P0 NANOSLEEP.SYNCS 0x989680 ;  /* 0x009896800000895d */ /* 0x008fea0003900000 */
[----:B------:R-:W3:Y:S02]  /*b890*/  @!P0 SYNCS.PHASECHK.TRANS64 P0, [R0+URZ+0x30], R3 ;  /* 0x00003003000085a7 */ /* 0x000ee400080010ff */
[----:B---3--:R-:W-:Y:S05]  /*b8a0*/  @!P0 BRA `(.L_x_120) ;  /* 0xfffffffc00f08947 */ /* 0x008fea000383ffff */
[----:B------:R-:W-:Y:S05]  /*b8b0*/  BRA `(.L_x_119) ;  /* 0xffffffdc00f47947 */ /* 0x000fea000383ffff */
        .weak           $__internal_0_$__cuda_sm10x_tcgen05_guardrail_trap_col_being_dealloced_not_returned_by_alloc
        .type           $__internal_0_$__cuda_sm10x_tcgen05_guardrail_trap_col_being_dealloced_not_returned_by_alloc,@function
        .size           $__internal_0_$__cuda_sm10x_tcgen05_guardrail_trap_col_being_dealloced_not_returned_by_alloc,($__internal_1_$__cuda_sm10x_tcgen05_guardrail_trap_phase_invalid_during_alloc - $__internal_0_$__cuda_sm10x_tcgen05_guardrail_trap_col_being_dealloced_not_returned_by_alloc)
$__internal_0_$__cuda_sm10x_tcgen05_guardrail_trap_col_being_dealloced_not_returned_by_alloc:
[----:B------:R-:W-:Y:S05]  /*b8c0*/  BPT.TRAP 0x1 ;  /* 0x000000040000795c */ /* 0x000fea0000300000 */
[----:B------:R-:W-:-:S04]  /*b8d0*/  HFMA2 R3, -RZ, RZ, 0, 0 ;  /* 0x00000000ff037431 */ /* 0x000fc800000001ff */
[----:B------:R-:W-:Y:S05]  /*b8e0*/  RET.REL.NODEC R2 `(_ZN7cutlass13device_kernelINS_4gemm6kernel13GemmUniversalIN4cute5tupleIJiiiiEEENS1_10collective13CollectiveMmaINS1_35MainloopSm100TmaUmmaWarpSpecializedILi3ELi2ELi2ENS5_IJNS4_1CILi1EEESB_SB_EEEEENS5_IJNSA_ILi128EEENSA_ILi256EEENSA_ILi64EEEEEENS_12float_e5m2_tENS5_IJlSB_lEEESI_SJ_NS4_8TiledMMAINS4_8MMA_AtomIJNS4_10MMA_TraitsINS4_19SM100_MMA_F8F6F4_SSEJSI_SI_fSE_SF_NS4_17integral_constantINS4_4UMMA5MajorELSQ_0EEESR_NSO_INSP_7ScaleInELSS_0EEEST_EEEEEENS4_6LayoutISC_NS5_IJNSA_ILi0EEESX_SX_EEEEENS5_IJNS4_10UnderscoreES10_S10_EEEEENS4_13SM90_TMA_LOADENS4_14ComposedLayoutINS4_7SwizzleILi2ELi4ELi3EEENS4_18smem_ptr_flag_bitsILi8EEENSW_INS5_IJNSA_ILi8EEESG_EEENS5_IJSG_SB_EEEEEEEvNS4_8identityES13_S1D_vS1E_EENS_8epilogue10collective18CollectiveEpilogueINS1G_23Sm100TmaWarpSpecializedILi4ELi2ELi64ELb0ELb0EEEJSH_NS5_IJNSW_ISE_SB_EENSW_ISG_SB_EEEEESI_SJ_SI_SJ_NS1G_6fusion15FusionCallbacksIS1K_NS1O_17LinearCombinationISI_fSI_fLNS_15FloatRoundStyleE2EEESH_S1N_JEEENS4_5SM1004TMEM4LOAD26SM100_TMEM_LOAD_32dp32b64xES13_S1D_NS4_39AutoVectorizingCopyWithAssumedAlignmentILi128EEENS4_14SM90_TMA_STOREES1D_S1Z_S1Z_EEEvvEEEEvNT_6ParamsE) ;  /* 0xffffff4402c47950 */ /* 0x000fea0003c3ffff */
        .weak           $__internal_1_$__cuda_sm10x_tcgen05_guardrail_trap_phase_invalid_during_alloc
        .type           $__internal_1_$__cuda_sm10x_tcgen05_guardrail_trap_phase_invalid_during_alloc,@function
        .size           $__internal_1_$__cuda_sm10x_tcgen05_guardrail_trap_phase_invalid_during_alloc,($__internal_2_$__cuda_sm10x_tcgen05_guardrail_trap_unallocated_columns_being_dealloced - $__internal_1_$__cuda_sm10x_tcgen05_guardrail_trap_phase_invalid_during_alloc)
$__internal_1_$__cuda_sm10x_tcgen05_guardrail_trap_phase_invalid_during_alloc:
[----:B------:R-:W-:Y:S05]  /*b8f0*/  BPT.TRAP 0x1 ;  /* 0x000000040000795c */ /* 0x000fea0000300000 */
[----:B------:R-:W-:-:S04]  /*b900*/  MOV R3, 0x0 ;  /* 0x0000000000037802 */ /* 0x000fc80000000f00 */
[----:B------:R-:W-:Y:S05]  /*b910*/  RET.REL.NODEC R2 `(_ZN7cutlass13device_kernelINS_4gemm6kernel13GemmUniversalIN4cute5tupleIJiiiiEEENS1_10collective13CollectiveMmaINS1_35MainloopSm100TmaUmmaWarpSpecializedILi3ELi2ELi2ENS5_IJNS4_1CILi1EEESB_SB_EEEEENS5_IJNSA_ILi128EEENSA_ILi256EEENSA_ILi64EEEEEENS_12float_e5m2_tENS5_IJlSB_lEEESI_SJ_NS4_8TiledMMAINS4_8MMA_AtomIJNS4_10MMA_TraitsINS4_19SM100_MMA_F8F6F4_SSEJSI_SI_fSE_SF_NS4_17integral_constantINS4_4UMMA5MajorELSQ_0EEESR_NSO_INSP_7ScaleInELSS_0EEEST_EEEEEENS4_6LayoutISC_NS5_IJNSA_ILi0EEESX_SX_EEEEENS5_IJNS4_10UnderscoreES10_S10_EEEEENS4_13SM90_TMA_LOADENS4_14ComposedLayoutINS4_7SwizzleILi2ELi4ELi3EEENS4_18smem_ptr_flag_bitsILi8EEENSW_INS5_IJNSA_ILi8EEESG_EEENS5_IJSG_SB_EEEEEEEvNS4_8identityES13_S1D_vS1E_EENS_8epilogue10collective18CollectiveEpilogueINS1G_23Sm100TmaWarpSpecializedILi4ELi2ELi64ELb0ELb0EEEJSH_NS5_IJNSW_ISE_SB_EENSW_ISG_SB_EEEEESI_SJ_SI_SJ_NS1G_6fusion15FusionCallbacksIS1K_NS1O_17LinearCombinationISI_fSI_fLNS_15FloatRoundStyleE2EEESH_S1N_JEEENS4_5SM1004TMEM4LOAD26SM100_TMEM_LOAD_32dp32b64xES13_S1D_NS4_39AutoVectorizingCopyWithAssumedAlignmentILi128EEENS4_14SM90_TMA_STOREES1D_S1Z_S1Z_EEEvvEEEEvNT_6ParamsE) ;  /* 0xffffff4402b87950 */ /* 0x000fea0003c3ffff */
        .weak           $__internal_2_$__cuda_sm10x_tcgen05_guardrail_trap_unallocated_columns_being_dealloced
        .type           $__internal_2_$__cuda_sm10x_tcgen05_guardrail_trap_unallocated_columns_being_dealloced,@function
        .size           $__internal_2_$__cuda_sm10x_tcgen05_guardrail_trap_unallocated_columns_being_dealloced,(.L_x_164 - $__internal_2_$__cuda_sm10x_tcgen05_guardrail_trap_unallocated_columns_being_dealloced)
$__internal_2_$__cuda_sm10x_tcgen05_guardrail_trap_unallocated_columns_being_dealloced:
[----:B------:R-:W-:Y:S05]  /*b920*/  BPT.TRAP 0x1 ;  /* 0x000000040000795c */ /* 0x000fea0000300000 */
[----:B------:R-:W-:-:S04]  /*b930*/  HFMA2 R3, -RZ, RZ, 0, 0 ;  /* 0x00000000ff037431 */ /* 0x000fc800000001ff */
[----:B------:R-:W-:Y:S05]  /*b940*/  RET.REL.NODEC R2 `(_ZN7cutlass13device_kernelINS_4gemm6kernel13GemmUniversalIN4cute5tupleIJiiiiEEENS1_10collective13CollectiveMmaINS1_35MainloopSm100TmaUmmaWarpSpecializedILi3ELi2ELi2ENS5_IJNS4_1CILi1EEESB_SB_EEEEENS5_IJNSA_ILi128EEENSA_ILi256EEENSA_ILi64EEEEEENS_12float_e5m2_tENS5_IJlSB_lEEESI_SJ_NS4_8TiledMMAINS4_8MMA_AtomIJNS4_10MMA_TraitsINS4_19SM100_MMA_F8F6F4_SSEJSI_SI_fSE_SF_NS4_17integral_constantINS4_4UMMA5MajorELSQ_0EEESR_NSO_INSP_7ScaleInELSS_0EEEST_EEEEEENS4_6LayoutISC_NS5_IJNSA_ILi0EEESX_SX_EEEEENS5_IJNS4_10UnderscoreES10_S10_EEEEENS4_13SM90_TMA_LOADENS4_14ComposedLayoutINS4_7SwizzleILi2ELi4ELi3EEENS4_18smem_ptr_flag_bitsILi8EEENSW_INS5_IJNSA_ILi8EEESG_EEENS5_IJSG_SB_EEEEEEEvNS4_8identityES13_S1D_vS1E_EENS_8epilogue10collective18CollectiveEpilogueINS1G_23Sm100TmaWarpSpecializedILi4ELi2ELi64ELb0ELb0EEEJSH_NS5_IJNSW_ISE_SB_EENSW_ISG_SB_EEEEESI_SJ_SI_SJ_NS1G_6fusion15FusionCallbacksIS1K_NS1O_17LinearCombinationISI_fSI_fLNS_15FloatRoundStyleE2EEESH_S1N_JEEENS4_5SM1004TMEM4LOAD26SM100_TMEM_LOAD_32dp32b64xES13_S1D_NS4_39AutoVectorizingCopyWithAssumedAlignmentILi128EEENS4_14SM90_TMA_STOREES1D_S1Z_S1Z_EEEvvEEEEvNT_6ParamsE) ;  /* 0xffffff4402ac7950 */ /* 0x000fea0003c3ffff */
.L_x_163:
[----:B------:R-:W-:-:S00]  /*b950*/  BRA `(.L_x_163) ;  /* 0xfffffffc00fc7947 */ /* 0x000fc0000383ffff */
[----:B------:R-:W-:-:S00]  /*b960*/  NOP ;  /* 0x0000000000007918 */ /* 0x000fc00000000000 */
        /* <DEDUP_REMOVED lines=9> */
.L_x_164:


//--------------------- .nv.global.init           --------------------------
	.section	.nv.global.init,"aw",@progbits
.nv.global.init:
	.type		$str$27,@object
	.size		$str$27,($str$28 - $str$27)
$str$27:
        /*0000*/ 	.byte	0x28, 0x61, 0x64, 0x64, 0x72, 0x65, 0x73, 0x73, 0x20, 0x26, 0x20, 0x6d, 0x61, 0x73, 0x6b, 0x29
        /*0010*/ 	.byte	0x20, 0x3d, 0x3d, 0x20, 0x30, 0x00
	.type		$str$28,@object
	.size		$str$28,($str$26 - $str$28)
$str$28:
        /*0016*/ 	.byte	0x2f, 0x74, 0x6d, 0x70, 0x2f, 0x63, 0x75, 0x74, 0x6c, 0x61, 0x73, 0x73, 0x5f, 0x73, 0x77, 0x65
        /*0026*/ 	.byte	0x65, 0x70, 0x5f, 0x73, 0x72, 0x63, 0x2f, 0x69, 0x6e, 0x63, 0x6c, 0x75, 0x64, 0x65, 0x2f, 0x63
        /*0036*/ 	.byte	0x75, 0x74, 0x65, 0x2f, 0x70, 0x6f, 0x69, 0x6e, 0x74, 0x65, 0x72, 0x5f, 0x66, 0x6c, 0x61, 0x67
        /*0046*/ 	.byte	0x67, 0x65, 0x64, 0x2e, 0x68, 0x70, 0x70, 0x00
	.type		$str$26,@object
	.size		$str$26,($str$25 - $str$26)
$str$26:
        /*004e*/ 	.byte	0x2f, 0x74, 0x6d, 0x70, 0x2f, 0x63, 0x75, 0x74, 0x6c, 0x61, 0x73, 0x73, 0x5f, 0x73, 0x77, 0x65
        /*005e*/ 	.byte	0x65, 0x70, 0x5f, 0x73, 0x72, 0x63, 0x2f, 0x69, 0x6e, 0x63, 0x6c, 0x75, 0x64, 0x65, 0x2f, 0x63
        /*006e*/ 	.byte	0x75, 0x74, 0x65, 0x2f, 0x61, 0x74, 0x6f, 0x6d, 0x2f, 0x63, 0x6f, 0x70, 0x79, 0x5f, 0x74, 0x72
        /*007e*/ 	.byte	0x61, 0x69, 0x74, 0x73, 0x5f, 0x73, 0x6d, 0x31, 0x30, 0x30, 0x2e, 0x68, 0x70, 0x70, 0x00
	.type		$str$25,@object
	.size		$str$25,(__unnamed_1 - $str$25)
$str$25:
        /*008d*/ 	.byte	0x28, 0x28, 0x75, 0x69, 0x6e, 0x74, 0x33, 0x32, 0x5f, 0x74, 0x28, 0x74, 0x68, 0x72, 0x65, 0x61
        /*009d*/ 	.byte	0x64, 0x49, 0x64, 0x78, 0x2e, 0x78, 0x29, 0x20, 0x2f, 0x20, 0x33, 0x32, 0x29, 0x20, 0x25, 0x20
        /*00ad*/ 	.byte	0x34, 0x29, 0x20, 0x3d, 0x3d, 0x20, 0x28, 0x28, 0x28, 0x74, 0x6d, 0x65, 0x6d, 0x5f, 0x61, 0x64
        /*00bd*/ 	.byte	0x64, 0x72, 0x20, 0x3e, 0x3e, 0x20, 0x31, 0x36, 0x29, 0x20, 0x2f, 0x20, 0x33, 0x32, 0x29, 0x20
        /*00cd*/ 	.byte	0x25, 0x20, 0x34, 0x29, 0x00
	.type		__unnamed_1,@object
	.size		__unnamed_1,(__unnamed_2 - __unnamed_1)
__unnamed_1:
        /*00d2*/ 	.byte	0x61, 0x75, 0x74, 0x6f, 0x20, 0x63, 0x75, 0x74, 0x65, 0x3a, 0x3a, 0x61, 0x73, 0x5f, 0x70, 0x6f
        /* <DEDUP_REMOVED lines=24> */
        /*0262*/ 	.byte	0x43, 0x3c, 0x38, 0x31, 0x39, 0x32, 0x3e, 0x3e, 0x3e, 0x3e, 0x5d, 0x00
	.type		__unnamed_2,@object
	.size		__unnamed_2,(__unnamed_3 - __unnamed_2)
__unnamed_2:
        /* <DEDUP_REMOVED lines=26> */
	.type		__unnamed_3,@object
	.size		__unnamed_3,(.L_3 - __unnamed_3)
__unnamed_3:
        /* <DEDUP_REMOVED lines=42> */
        /*06aa*/ 	.byte	0x3e, 0x3e, 0x3e, 0x3e, 0x5d, 0x00
.L_3:


//--------------------- .nv.shared._ZN7cutlass13device_kernelINS_4gemm6kernel13GemmUniversalIN4cute5tupleIJiiiiEEENS1_10collective13CollectiveMmaINS1_35MainloopSm100TmaUmmaWarpSpecializedILi3ELi2ELi2ENS5_IJNS4_1CILi1EEESB_SB_EEEEENS5_IJNSA_ILi128EEENSA_ILi256EEENSA_ILi64EEEEEENS_12float_e5m2_tENS5_IJlSB_lEEESI_SJ_NS4_8TiledMMAINS4_8MMA_AtomIJNS4_10MMA_TraitsINS4_19SM100_MMA_F8F6F4_SSEJSI_SI_fSE_SF_NS4_17integral_constantINS4_4UMMA5MajorELSQ_0EEESR_NSO_INSP_7ScaleInELSS_0EEEST_EEEEEENS4_6LayoutISC_NS5_IJNSA_ILi0EEESX_SX_EEEEENS5_IJNS4_10UnderscoreES10_S10_EEEEENS4_13SM90_TMA_LOADENS4_14ComposedLayoutINS4_7SwizzleILi2ELi4ELi3EEENS4_18smem_ptr_flag_bitsILi8EEENSW_INS5_IJNSA_ILi8EEESG_EEENS5_IJSG_SB_EEEEEEEvNS4_8identityES13_S1D_vS1E_EENS_8epilogue10collective18CollectiveEpilogueINS1G_23Sm100TmaWarpSpecializedILi4ELi2ELi64ELb0ELb0EEEJSH_NS5_IJNSW_ISE_SB_EENSW_ISG_SB_EEEEESI_SJ_SI_SJ_NS1G_6fusion15FusionCallbacksIS1K_NS1O_17LinearCombinationISI_fSI_fLNS_15FloatRoundStyleE2EEESH_S1N_JEEENS4_5SM1004TMEM4LOAD26SM100_TMEM_LOAD_32dp32b64xES13_S1D_NS4_39AutoVectorizingCopyWithAssumedAlignmentILi128EEENS4_14SM90_TMA_STOREES1D_S1Z_S1Z_EEEvvEEEEvNT_6ParamsE --------------------------
	.section	.nv.shared._ZN7cutlass13device_kernelINS_4gemm6kernel13GemmUniversalIN4cute5tupleIJiiiiEEENS1_10collective13CollectiveMmaINS1_35MainloopSm100TmaUmmaWarpSpecializedILi3ELi2ELi2ENS5_IJNS4_1CILi1EEESB_SB_EEEEENS5_IJNSA_ILi128EEENSA_ILi256EEENSA_ILi64EEEEEENS_12float_e5m2_tENS5_IJlSB_lEEESI_SJ_NS4_8TiledMMAINS4_8MMA_AtomIJNS4_10MMA_TraitsINS4_19SM100_MMA_F8F6F4_SSEJSI_SI_fSE_SF_NS4_17integral_constantINS4_4UMMA5MajorELSQ_0EEESR_NSO_INSP_7ScaleInELSS_0EEEST_EEEEEENS4_6LayoutISC_NS5_IJNSA_ILi0EEESX_SX_EEEEENS5_IJNS4_10UnderscoreES10_S10_EEEEENS4_13SM90_TMA_LOADENS4_14ComposedLayoutINS4_7SwizzleILi2ELi4ELi3EEENS4_18smem_ptr_flag_bitsILi8EEENSW_INS5_IJNSA_ILi8EEESG_EEENS5_IJSG_SB_EEEEEEEvNS4_8identityES13_S1D_vS1E_EENS_8epilogue10collective18CollectiveEpilogueINS1G_23Sm100TmaWarpSpecializedILi4ELi2ELi64ELb0ELb0EEEJSH_NS5_IJNSW_ISE_SB_EENSW_ISG_SB_EEEEESI_SJ_SI_SJ_NS1G_6fusion15FusionCallbacksIS1K_NS1O_17LinearCombinationISI_fSI_fLNS_15FloatRoundStyleE2EEESH_S1N_JEEENS4_5SM1004TMEM4LOAD26SM100_TMEM_LOAD_32dp32b64xES13_S1D_NS4_39AutoVectorizingCopyWithAssumedAlignmentILi128EEENS4_14SM90_TMA_STOREES1D_S1Z_S1Z_EEEvvEEEEvNT_6ParamsE,"aw",@nobits
	.sectionflags	@""
	.align	16
	.zero		1024


//--------------------- .nv.shared.reserved.0     --------------------------
	.section	.nv.shared.reserved.0,"aw",@nobits
	.weak		__nv_reservedSMEM_offset_0_alias
	.size		__nv_reservedSMEM_offset_0_alias, 0, 64
	.other		__nv_reservedSMEM_offset_0_alias,@"STO_CUDA_RESERVED_SHARED STV_DEFAULT"
__nv_reservedSMEM_offset_0_alias:
	.zero		0
.nv.shared.reserved.0:
	.zero		64
	.weak		__nv_reservedSMEM_tcgen05_partition
	.type		__nv_reservedSMEM_tcgen05_partition,@object
	.size		__nv_reservedSMEM_tcgen05_partition,(.L_0 - __nv_reservedSMEM_tcgen05_partition)
__nv_reservedSMEM_tcgen05_partition:
	.zero		32
.L_0:


//--------------------- .nv.global                --------------------------
	.section	.nv.global,"aw",@nobits
.nv.global:
	.type		_ZN39_INTERNAL_94453c60_4_k_cu_46b86b6c_83194cute1_E,@object
	.size		_ZN39_INTERNAL_94453c60_4_k_cu_46b86b6c_83194cute1_E,(_ZN39_INTERNAL_94453c60_4_k_cu_46b86b6c_83194cuda3std3__45__cpo6cbeginE - _ZN39_INTERNAL_94453c60_4_k_cu_46b86b6c_83194cute1_E)
_ZN39_INTERNAL_94453c60_4_k_cu_46b86b6c_83194cute1_E:
	.zero		1
	.type		_ZN39_INTERNAL_94453c60_4_k_cu_46b86b6c_83194cuda3std3__45__cpo6cbeginE,@object
	.size		_ZN39_INTERNAL_94453c60_4_k_cu_46b86b6c_83194cuda3std3__45__cpo6cbeginE,(_ZN39_INTERNAL_94453c60_4_k_cu_46b86b6c_83194cuda3std3__48in_placeE - _ZN39_INTERNAL_94453c60_4_k_cu_46b86b6c_83194cuda3std3__45__cpo6cbeginE)
_ZN39_INTERNAL_94453c60_4_k_cu_46b86b6c_83194cuda3std3__45__cpo6cbeginE:
	.zero		1
	.type		_ZN39_INTERNAL_94453c60_4_k_cu_46b86b6c_83194cuda3std3__48in_placeE,@object
	.size		_ZN39_INTERNAL_94453c60_4_k_cu_46b86b6c_83194cuda3std3__48in_placeE,(_ZN39_INTERNAL_94453c60_4_k_cu_46b86b6c_83194cuda3std6ranges3__45__cpo9iter_moveE - _ZN39_INTERNAL_94453c60_4_k_cu_46b86b6c_83194cuda3std3__48in_placeE)
_ZN39_INTERNAL_94453c60_4_k_cu_46b86b6c_83194cuda3std3__48in_placeE:
	.zero		1
	.type		_ZN39_INTERNAL_94453c60_4_k_cu_46b86b6c_83194cuda3std6ranges3__45__cpo9iter_moveE,@object
	.size		_ZN39_INTERNAL_94453c60_4_k_cu_46b86b6c_83194cuda3std6ranges3__45__cpo9iter_moveE,(_ZN39_INTERNAL_94453c60_4_k_cu_46b86b6c_83194cuda3std3__45__cpo5beginE - _ZN39_INTERNAL_94453c60_4_k_cu_46b86b6c_83194cuda3std6ranges3__45__cpo9iter_moveE)
_ZN39_INTERNAL_94453c60_4_k_cu_46b86b6c_83194cuda3std6ranges3__45__cpo9iter_moveE:
	.zero		1
	.type		_ZN39_INTERNAL_94453c60_4_k_cu_46b86b6c_83194cuda3std3__45__cpo5beginE,@object
	.size		_ZN39_INTERNAL_94453c60_4_k_cu_46b86b6c_83194cuda3std3__45__cpo5beginE,(_ZN39_INTERNAL_94453c60_4_k_cu_46b86b6c_83194cuda3std3__441_GLOBAL__N__94453c60_4_k_cu_46b86b6c_83196ignoreE - _ZN39_INTERNAL_94453c60_4_k_cu_46b86b6c_83194cuda3std3__45__cpo5beginE)
_ZN39_INTERNAL_94453c60_4_k_cu_46b86b6c_83194cuda3std3__45__cpo5beginE:
	.zero		1
	.type		_ZN39_INTERNAL_94453c60_4_k_cu_46b86b6c_83194cuda3std3__441_GLOBAL__N__94453c60_4_k_cu_46b86b6c_83196ignoreE,@object
	.size		_ZN39_INTERNAL_94453c60_4_k_cu_46b86b6c_83194cuda3std3__441_GLOBAL__N__94453c60_4_k_cu_46b86b6c_83196ignoreE,(_ZN39_INTERNAL_94453c60_4_k_cu_46b86b6c_83194cute7productE - _ZN39_INTERNAL_94453c60_4_k_cu_46b86b6c_83194cuda3std3__441_GLOBAL__N__94453c60_4_k_cu_46b86b6c_83196ignoreE)
_ZN39_INTERNAL_94453c60_4_k_cu_46b86b6c_83194cuda3std3__441_GLOBAL__N__94453c60_4_k_cu_46b86b6c_83196ignoreE:
	.zero		1
	.type		_ZN39_INTERNAL_94453c60_4_k_cu_46b86b6c_83194cute7productE,@object
	.size		_ZN39_INTERNAL_94453c60_4_k_cu_46b86b6c_83194cute7productE,(_ZN39_INTERNAL_94453c60_4_k_cu_46b86b6c_83194cuda3std3__45__cpo3endE - _ZN39_INTERNAL_94453c60_4_k_cu_46b86b6c_83194cute7productE)
_ZN39_INTERNAL_94453c60_4_k_cu_46b86b6c_83194cute7productE:
	.zero		1
	.type		_ZN39_INTERNAL_94453c60_4_k_cu_46b86b6c_83194cuda3std3__45__cpo3endE,@object
	.size		_ZN39_INTERNAL_94453c60_4_k_cu_46b86b6c_83194cuda3std3__45__cpo3endE,(_ZN39_INTERNAL_94453c60_4_k_cu_46b86b6c_83194cuda3std3__419piecewise_constructE - _ZN39_INTERNAL_94453c60_4_k_cu_46b86b6c_83194cuda3std3__45__cpo3endE)
_ZN39_INTERNAL_94453c60_4_k_cu_46b86b6c_83194cuda3std3__45__cpo3endE:
	.zero		1
	.type		_ZN39_INTERNAL_94453c60_4_k_cu_46b86b6c_83194cuda3std3__419piecewise_constructE,@object
	.size		_ZN39_INTERNAL_94453c60_4_k_cu_46b86b6c_83194cuda3std3__419piecewise_constructE,(_ZN39_INTERNAL_94453c60_4_k_cu_46b86b6c_83194cuda3std3__45__cpo4cendE - _ZN39_INTERNAL_94453c60_4_k_cu_46b86b6c_83194cuda3std3__419piecewise_constructE)
_ZN39_INTERNAL_94453c60_4_k_cu_46b86b6c_83194cuda3std3__419piecewise_constructE:
	.zero		1
	.type		_ZN39_INTERNAL_94453c60_4_k_cu_46b86b6c_83194cuda3std3__45__cpo4cendE,@object
	.size		_ZN39_INTERNAL_94453c60_4_k_cu_46b86b6c_83194cuda3std3__45__cpo4cendE,(_ZN39_INTERNAL_94453c60_4_k_cu_46b86b6c_83194cuda3std6ranges3__45__cpo4swapE - _ZN39_INTERNAL_94453c60_4_k_cu_46b86b6c_83194cuda3std3__45__cpo4cendE)
_ZN39_INTERNAL_94453c60_4_k_cu_46b86b6c_83194cuda3std3__45__cpo4cendE:
	.zero		1
	.type		_ZN39_INTERNAL_94453c60_4_k_cu_46b86b6c_83194cuda3std6ranges3__45__cpo4swapE,@object
	.size		_ZN39_INTERNAL_94453c60_4_k_cu_46b86b6c_83194cuda3std6ranges3__45__cpo4swapE,(.L_11 - _ZN39_INTERNAL_94453c60_4_k_cu_46b86b6c_83194cuda3std6ranges3__45__cpo4swapE)
_ZN39_INTERNAL_94453c60_4_k_cu_46b86b6c_83194cuda3std6ranges3__45__cpo4swapE:
	.zero		1
.L_11:


//--------------------- .nv.constant0._ZN7cutlass13device_kernelINS_4gemm6kernel13GemmUniversalIN4cute5tupleIJiiiiEEENS1_10collective13CollectiveMmaINS1_35MainloopSm100TmaUmmaWarpSpecializedILi3ELi2ELi2ENS5_IJNS4_1CILi1EEESB_SB_EEEEENS5_IJNSA_ILi128EEENSA_ILi256EEENSA_ILi64EEEEEENS_12float_e5m2_tENS5_IJlSB_lEEESI_SJ_NS4_8TiledMMAINS4_8MMA_AtomIJNS4_10MMA_TraitsINS4_19SM100_MMA_F8F6F4_SSEJSI_SI_fSE_SF_NS4_17integral_constantINS4_4UMMA5MajorELSQ_0EEESR_NSO_INSP_7ScaleInELSS_0EEEST_EEEEEENS4_6LayoutISC_NS5_IJNSA_ILi0EEESX_SX_EEEEENS5_IJNS4_10UnderscoreES10_S10_EEEEENS4_13SM90_TMA_LOADENS4_14ComposedLayoutINS4_7SwizzleILi2ELi4ELi3EEENS4_18smem_ptr_flag_bitsILi8EEENSW_INS5_IJNSA_ILi8EEESG_EEENS5_IJSG_SB_EEEEEEEvNS4_8identityES13_S1D_vS1E_EENS_8epilogue10collective18CollectiveEpilogueINS1G_23Sm100TmaWarpSpecializedILi4ELi2ELi64ELb0ELb0EEEJSH_NS5_IJNSW_ISE_SB_EENSW_ISG_SB_EEEEESI_SJ_SI_SJ_NS1G_6fusion15FusionCallbacksIS1K_NS1O_17LinearCombinationISI_fSI_fLNS_15FloatRoundStyleE2EEESH_S1N_JEEENS4_5SM1004TMEM4LOAD26SM100_TMEM_LOAD_32dp32b64xES13_S1D_NS4_39AutoVectorizingCopyWithAssumedAlignmentILi128EEENS4_14SM90_TMA_STOREES1D_S1Z_S1Z_EEEvvEEEEvNT_6ParamsE --------------------------
	.section	.nv.constant0._ZN7cutlass13device_kernelINS_4gemm6kernel13GemmUniversalIN4cute5tupleIJiiiiEEENS1_10collective13CollectiveMmaINS1_35MainloopSm100TmaUmmaWarpSpecializedILi3ELi2ELi2ENS5_IJNS4_1CILi1EEESB_SB_EEEEENS5_IJNSA_ILi128EEENSA_ILi256EEENSA_ILi64EEEEEENS_12float_e5m2_tENS5_IJlSB_lEEESI_SJ_NS4_8TiledMMAINS4_8MMA_AtomIJNS4_10MMA_TraitsINS4_19SM100_MMA_F8F6F4_SSEJSI_SI_fSE_SF_NS4_17integral_constantINS4_4UMMA5MajorELSQ_0EEESR_NSO_INSP_7ScaleInELSS_0EEEST_EEEEEENS4_6LayoutISC_NS5_IJNSA_ILi0EEESX_SX_EEEEENS5_IJNS4_10UnderscoreES10_S10_EEEEENS4_13SM90_TMA_LOADENS4_14ComposedLayoutINS4_7SwizzleILi2ELi4ELi3EEENS4_18smem_ptr_flag_bitsILi8EEENSW_INS5_IJNSA_ILi8EEESG_EEENS5_IJSG_SB_EEEEEEEvNS4_8identityES13_S1D_vS1E_EENS_8epilogue10collective18CollectiveEpilogueINS1G_23Sm100TmaWarpSpecializedILi4ELi2ELi64ELb0ELb0EEEJSH_NS5_IJNSW_ISE_SB_EENSW_ISG_SB_EEEEESI_SJ_SI_SJ_NS1G_6fusion15FusionCallbacksIS1K_NS1O_17LinearCombinationISI_fSI_fLNS_15FloatRoundStyleE2EEESH_S1N_JEEENS4_5SM1004TMEM4LOAD26SM100_TMEM_LOAD_32dp32b64xES13_S1D_NS4_39AutoVectorizingCopyWithAssumedAlignmentILi128EEENS4_14SM90_TMA_STOREES1D_S1Z_S1Z_EEEvvEEEEvNT_6ParamsE,"a",@progbits
	.sectionflags	@""
	.align	4
.nv.constant0._ZN7cutlass13device_kernelINS_4gemm6kernel13GemmUniversalIN4cute5tupleIJiiiiEEENS1_10collective13CollectiveMmaINS1_35MainloopSm100TmaUmmaWarpSpecializedILi3ELi2ELi2ENS5_IJNS4_1CILi1EEESB_SB_EEEEENS5_IJNSA_ILi128EEENSA_ILi256EEENSA_ILi64EEEEEENS_12float_e5m2_tENS5_IJlSB_lEEESI_SJ_NS4_8TiledMMAINS4_8MMA_AtomIJNS4_10MMA_TraitsINS4_19SM100_MMA_F8F6F4_SSEJSI_SI_fSE_SF_NS4_17integral_constantINS4_4UMMA5MajorELSQ_0EEESR_NSO_INSP_7ScaleInELSS_0EEEST_EEEEEENS4_6LayoutISC_NS5_IJNSA_ILi0EEESX_SX_EEEEENS5_IJNS4_10UnderscoreES10_S10_EEEEENS4_13SM90_TMA_LOADENS4_14ComposedLayoutINS4_7SwizzleILi2ELi4ELi3EEENS4_18smem_ptr_flag_bitsILi8EEENSW_INS5_IJNSA_ILi8EEESG_EEENS5_IJSG_SB_EEEEEEEvNS4_8identityES13_S1D_vS1E_EENS_8epilogue10collective18CollectiveEpilogueINS1G_23Sm100TmaWarpSpecializedILi4ELi2ELi64ELb0ELb0EEEJSH_NS5_IJNSW_ISE_SB_EENSW_ISG_SB_EEEEESI_SJ_SI_SJ_NS1G_6fusion15FusionCallbacksIS1K_NS1O_17LinearCombinationISI_fSI_fLNS_15FloatRoundStyleE2EEESH_S1N_JEEENS4_5SM1004TMEM4LOAD26SM100_TMEM_LOAD_32dp32b64xES13_S1D_NS4_39AutoVectorizingCopyWithAssumedAlignmentILi128EEENS4_14SM90_TMA_STOREES1D_S1Z_S1Z_EEEvvEEEEvNT_6ParamsE:
	.zero		2944


//--------------------- SYMBOLS --------------------------

	.type		.nv.reservedSmem.offset0,@object
	.size		.nv.reservedSmem.offset0,0x4
	.type		.nv.reservedSmem.cap,@object
	.size		.nv.reservedSmem.cap,0x4
	.type		__assertfail,@function
